// auto-generated by cutlass_sweep.gemm — config: {"arch": "sm_90", "cluster_m": 2, "cluster_n": 2, "dtype": "e5m2", "dtype_b": "e5m2", "layout": "nt", "stages": 0, "tile_k": 64, "tile_m": 256, "tile_n": 256}
#include "cutlass/cutlass.h"
#include "cutlass/gemm/collective/collective_builder.hpp"
#include "cutlass/gemm/device/gemm_universal_adapter.h"
#include "cutlass/gemm/kernel/gemm_universal.hpp"
#include "cutlass/epilogue/collective/collective_builder.hpp"

using ElemA = cutlass::float_e5m2_t;
using ElemB = cutlass::float_e5m2_t;
using ElemCD = cutlass::float_e5m2_t;
using Acc  = float;
using TileShape    = cute::Shape<cute::_256, cute::_256, cute::_64>;
using ClusterShape = cute::Shape<cute::_2, cute::_2, cute::_1>;

using CollectiveEpilogue = typename cutlass::epilogue::collective::CollectiveBuilder<
    cutlass::arch::Sm90, cutlass::arch::OpClassTensorOp,
    TileShape, ClusterShape,
    cutlass::epilogue::collective::EpilogueTileAuto,
    Acc, Acc,
    ElemCD, cutlass::layout::RowMajor, 128 / cutlass::sizeof_bits<ElemCD>::value,
    ElemCD, cutlass::layout::RowMajor, 128 / cutlass::sizeof_bits<ElemCD>::value,
    cutlass::epilogue::collective::EpilogueScheduleAuto
  >::CollectiveOp;

using CollectiveMainloop = typename cutlass::gemm::collective::CollectiveBuilder<
    cutlass::arch::Sm90, cutlass::arch::OpClassTensorOp,
    ElemA, cutlass::layout::RowMajor, 128 / cutlass::sizeof_bits<ElemA>::value,
    ElemB, cutlass::layout::ColumnMajor, 128 / cutlass::sizeof_bits<ElemB>::value,
    Acc,
    TileShape, ClusterShape,
    cutlass::gemm::collective::StageCountAutoCarveout<static_cast<int>(sizeof(typename CollectiveEpilogue::SharedStorage))>,
    cutlass::gemm::collective::KernelScheduleAuto
  >::CollectiveOp;

using GemmKernel = cutlass::gemm::kernel::GemmUniversal<
    cute::Shape<int,int,int,int>,
    CollectiveMainloop,
    CollectiveEpilogue
>;
using Gemm = cutlass::gemm::device::GemmUniversalAdapter<GemmKernel>;

// Force the device kernel symbol into the cubin without needing a host main.
auto* _anchor = &cutlass::device_kernel<GemmKernel>;


// ===== COMPILED SASS (sm_90a) =====

	.target	sm_90a

	.elftype	@"ET_EXEC"


//--------------------- .note.nv.tkinfo           --------------------------
	.section	.note.nv.tkinfo,"",@"SHT_NOTE"
	.sectionflags	@"SHF_NOTE_NV_TKINFO"
	.tkinfo
        /*0018*/ 	.word	0x00000002
        /*0030*/ 	.string	""
        /*0030*/ 	.string	"ptxas"
        /*0030*/ 	.string	"Cuda compilation tools, release 13.0, V13.0.88"
        /*0030*/ 	.string	"Build cuda_13.0.r13.0/compiler.36424714_0"
        /*0030*/ 	.string	"-arch sm_90a -m 64 "



//--------------------- .note.nv.cuinfo           --------------------------
	.section	.note.nv.cuinfo,"",@"SHT_NOTE"
	.sectionflags	@"SHF_NOTE_NV_CUINFO"
        /*0018*/ 	.short	0x0002
        /*001a*/ 	.short	0x005a
        /*001c*/ 	.short	0x0082
	.zero		2


//--------------------- .nv.info                  --------------------------
	.section	.nv.info,"",@"SHT_CUDA_INFO"
	.align	4


	//----- nvinfo : EIATTR_REGCOUNT
	.align		4
        /*0000*/ 	.byte	0x04, 0x2f
        /*0002*/ 	.short	(.L_12 - .L_11)
	.align		4
.L_11:
        /*0004*/ 	.word	index@(_ZN7cutlass13device_kernelINS_4gemm6kernel13GemmUniversalIN4cute5tupleIJiiiiEEENS1_10collective13CollectiveMmaINS1_37MainloopSm90TmaGmmaWarpSpecializedFP8ILi7ENS5_IJNS4_1CILi2EEESB_NSA_ILi1EEEEEENS1_35KernelTmaWarpSpecializedCooperativeEEENS5_IJNSA_ILi256EEESG_NSA_ILi64EEEEEENS_12float_e5m2_tENS5_IJlSC_lEEESJ_SK_NS4_8TiledMMAINS4_8MMA_AtomIJNS4_4SM904GMMA31MMA_64x256x32_F32E5M2E5M2_SS_TNILNSO_7ScaleInE1ELSQ_1EEEEEENS4_6LayoutINS5_IJSB_SC_SC_EEENS5_IJSC_NSA_ILi0EEESV_EEEEENS5_IJNS4_10UnderscoreESY_SY_EEEEENS4_23SM90_TMA_LOAD_MULTICASTENS4_14ComposedLayoutINS4_7SwizzleILi2ELi4ELi3EEENS4_18smem_ptr_flag_bitsILi8EEENST_INS5_IJNSA_ILi8EEESH_EEENS5_IJSH_SC_EEEEEEEvNS4_8identityES11_S1B_vS1C_EENS_8epilogue10collective6detail29Sm90TmaWarpSpecializedAdapterINS1F_15DefaultEpilogueISJ_SK_SK_NS1E_6thread17LinearCombinationISJ_Li1EffLNS1J_9ScaleType4KindE0ELNS_15FloatRoundStyleE2ESJ_EENS1_15EpilogueDefaultEEEEEvvEEEEvNT_6ParamsE)
        /*0008*/ 	.word	0x000000a8


	//----- nvinfo : EIATTR_FRAME_SIZE
	.align		4
.L_12:
        /*000c*/ 	.byte	0x04, 0x11
        /*000e*/ 	.short	(.L_14 - .L_13)
	.align		4
.L_13:
        /*0010*/ 	.word	index@(_ZN7cutlass13device_kernelINS_4gemm6kernel13GemmUniversalIN4cute5tupleIJiiiiEEENS1_10collective13CollectiveMmaINS1_37MainloopSm90TmaGmmaWarpSpecializedFP8ILi7ENS5_IJNS4_1CILi2EEESB_NSA_ILi1EEEEEENS1_35KernelTmaWarpSpecializedCooperativeEEENS5_IJNSA_ILi256EEESG_NSA_ILi64EEEEEENS_12float_e5m2_tENS5_IJlSC_lEEESJ_SK_NS4_8TiledMMAINS4_8MMA_AtomIJNS4_4SM904GMMA31MMA_64x256x32_F32E5M2E5M2_SS_TNILNSO_7ScaleInE1ELSQ_1EEEEEENS4_6LayoutINS5_IJSB_SC_SC_EEENS5_IJSC_NSA_ILi0EEESV_EEEEENS5_IJNS4_10UnderscoreESY_SY_EEEEENS4_23SM90_TMA_LOAD_MULTICASTENS4_14ComposedLayoutINS4_7SwizzleILi2ELi4ELi3EEENS4_18smem_ptr_flag_bitsILi8EEENST_INS5_IJNSA_ILi8EEESH_EEENS5_IJSH_SC_EEEEEEEvNS4_8identityES11_S1B_vS1C_EENS_8epilogue10collective6detail29Sm90TmaWarpSpecializedAdapterINS1F_15DefaultEpilogueISJ_SK_SK_NS1E_6thread17LinearCombinationISJ_Li1EffLNS1J_9ScaleType4KindE0ELNS_15FloatRoundStyleE2ESJ_EENS1_15EpilogueDefaultEEEEEvvEEEEvNT_6ParamsE)
        /*0014*/ 	.word	0x00000878


	//----- nvinfo : EIATTR_MIN_STACK_SIZE
	.align		4
.L_14:
        /*0018*/ 	.byte	0x04, 0x12
        /*001a*/ 	.short	(.L_16 - .L_15)
	.align		4
.L_15:
        /*001c*/ 	.word	index@(_ZN7cutlass13device_kernelINS_4gemm6kernel13GemmUniversalIN4cute5tupleIJiiiiEEENS1_10collective13CollectiveMmaINS1_37MainloopSm90TmaGmmaWarpSpecializedFP8ILi7ENS5_IJNS4_1CILi2EEESB_NSA_ILi1EEEEEENS1_35KernelTmaWarpSpecializedCooperativeEEENS5_IJNSA_ILi256EEESG_NSA_ILi64EEEEEENS_12float_e5m2_tENS5_IJlSC_lEEESJ_SK_NS4_8TiledMMAINS4_8MMA_AtomIJNS4_4SM904GMMA31MMA_64x256x32_F32E5M2E5M2_SS_TNILNSO_7ScaleInE1ELSQ_1EEEEEENS4_6LayoutINS5_IJSB_SC_SC_EEENS5_IJSC_NSA_ILi0EEESV_EEEEENS5_IJNS4_10UnderscoreESY_SY_EEEEENS4_23SM90_TMA_LOAD_MULTICASTENS4_14ComposedLayoutINS4_7SwizzleILi2ELi4ELi3EEENS4_18smem_ptr_flag_bitsILi8EEENST_INS5_IJNSA_ILi8EEESH_EEENS5_IJSH_SC_EEEEEEEvNS4_8identityES11_S1B_vS1C_EENS_8epilogue10collective6detail29Sm90TmaWarpSpecializedAdapterINS1F_15DefaultEpilogueISJ_SK_SK_NS1E_6thread17LinearCombinationISJ_Li1EffLNS1J_9ScaleType4KindE0ELNS_15FloatRoundStyleE2ESJ_EENS1_15EpilogueDefaultEEEEEvvEEEEvNT_6ParamsE)
        /*0020*/ 	.word	0x00000878
.L_16:


//--------------------- .nv.compat                --------------------------
	.section	.nv.compat,"",@"SHT_CUDA_COMPAT_INFO"
	.align	4
        /*0000*/ 	.byte	0x02, 0x09, 0x01, 0x00, 0x02, 0x02, 0x04, 0x00, 0x02, 0x05, 0x05, 0x00, 0x03, 0x07, 0x01, 0x01
        /*0010*/ 	.byte	0x02, 0x03, 0x01, 0x00, 0x02, 0x06, 0x01, 0x00, 0x04, 0x0b, 0x08, 0x00, 0x00, 0x00, 0x00, 0x00
        /*0020*/ 	.byte	0x00, 0x00, 0x00, 0x00


//--------------------- .nv.info._ZN7cutlass13device_kernelINS_4gemm6kernel13GemmUniversalIN4cute5tupleIJiiiiEEENS1_10collective13CollectiveMmaINS1_37MainloopSm90TmaGmmaWarpSpecializedFP8ILi7ENS5_IJNS4_1CILi2EEESB_NSA_ILi1EEEEEENS1_35KernelTmaWarpSpecializedCooperativeEEENS5_IJNSA_ILi256EEESG_NSA_ILi64EEEEEENS_12float_e5m2_tENS5_IJlSC_lEEESJ_SK_NS4_8TiledMMAINS4_8MMA_AtomIJNS4_4SM904GMMA31MMA_64x256x32_F32E5M2E5M2_SS_TNILNSO_7ScaleInE1ELSQ_1EEEEEENS4_6LayoutINS5_IJSB_SC_SC_EEENS5_IJSC_NSA_ILi0EEESV_EEEEENS5_IJNS4_10UnderscoreESY_SY_EEEEENS4_23SM90_TMA_LOAD_MULTICASTENS4_14ComposedLayoutINS4_7SwizzleILi2ELi4ELi3EEENS4_18smem_ptr_flag_bitsILi8EEENST_INS5_IJNSA_ILi8EEESH_EEENS5_IJSH_SC_EEEEEEEvNS4_8identityES11_S1B_vS1C_EENS_8epilogue10collective6detail29Sm90TmaWarpSpecializedAdapterINS1F_15DefaultEpilogueISJ_SK_SK_NS1E_6thread17LinearCombinationISJ_Li1EffLNS1J_9ScaleType4KindE0ELNS_15FloatRoundStyleE2ESJ_EENS1_15EpilogueDefaultEEEEEvvEEEEvNT_6ParamsE --------------------------
	.section	.nv.info._ZN7cutlass13device_kernelINS_4gemm6kernel13GemmUniversalIN4cute5tupleIJiiiiEEENS1_10collective13CollectiveMmaINS1_37MainloopSm90TmaGmmaWarpSpecializedFP8ILi7ENS5_IJNS4_1CILi2EEESB_NSA_ILi1EEEEEENS1_35KernelTmaWarpSpecializedCooperativeEEENS5_IJNSA_ILi256EEESG_NSA_ILi64EEEEEENS_12float_e5m2_tENS5_IJlSC_lEEESJ_SK_NS4_8TiledMMAINS4_8MMA_AtomIJNS4_4SM904GMMA31MMA_64x256x32_F32E5M2E5M2_SS_TNILNSO_7ScaleInE1ELSQ_1EEEEEENS4_6LayoutINS5_IJSB_SC_SC_EEENS5_IJSC_NSA_ILi0EEESV_EEEEENS5_IJNS4_10UnderscoreESY_SY_EEEEENS4_23SM90_TMA_LOAD_MULTICASTENS4_14ComposedLayoutINS4_7SwizzleILi2ELi4ELi3EEENS4_18smem_ptr_flag_bitsILi8EEENST_INS5_IJNSA_ILi8EEESH_EEENS5_IJSH_SC_EEEEEEEvNS4_8identityES11_S1B_vS1C_EENS_8epilogue10collective6detail29Sm90TmaWarpSpecializedAdapterINS1F_15DefaultEpilogueISJ_SK_SK_NS1E_6thread17LinearCombinationISJ_Li1EffLNS1J_9ScaleType4KindE0ELNS_15FloatRoundStyleE2ESJ_EENS1_15EpilogueDefaultEEEEEvvEEEEvNT_6ParamsE,"",@"SHT_CUDA_INFO"
	.sectionflags	@""
	.align	4


	//----- nvinfo : EIATTR_CUDA_API_VERSION
	.align		4
        /*0000*/ 	.byte	0x04, 0x37
        /*0002*/ 	.short	(.L_18 - .L_17)
.L_17:
        /*0004*/ 	.word	0x00000082


	//----- nvinfo : EIATTR_KPARAM_INFO
	.align		4
.L_18:
        /*0008*/ 	.byte	0x04, 0x17
        /*000a*/ 	.short	(.L_20 - .L_19)
.L_19:
        /*000c*/ 	.word	0x00000000
        /*0010*/ 	.short	0x0000
        /*0012*/ 	.short	0x0070
        /*0014*/ 	.byte	0x00, 0xf0, 0x01, 0x10


	//----- nvinfo : EIATTR_SPARSE_MMA_MASK
	.align		4
.L_20:
        /*0018*/ 	.byte	0x03, 0x50
        /*001a*/ 	.short	0x0000


	//----- nvinfo : EIATTR_MAXREG_COUNT
	.align		4
        /*001c*/ 	.byte	0x03, 0x1b
        /*001e*/ 	.short	0x00a8


	//----- nvinfo : EIATTR_NUM_BARRIERS
	.align		4
        /*0020*/ 	.byte	0x02, 0x4c
        /*0022*/ 	.byte	0x01
	.zero		1


	//----- nvinfo : EIATTR_ANNOTATIONS
	.align		4
        /*0024*/ 	.byte	0x04, 0x55
        /*0026*/ 	.short	(.L_22 - .L_21)


	//   ....[0]....
.L_21:
        /*0028*/ 	.word	0x00000001
        /*002c*/ 	.byte	0x90, 0x07, 0x00, 0x00, 0x01, 0x00, 0x00, 0x00, 0x60, 0x08, 0x00, 0x00, 0x01, 0x00, 0x00, 0x00
        /* <DEDUP_REMOVED lines=1583> */
        /*632c*/ 	.byte	0xc0, 0x57, 0x02, 0x00


	//----- nvinfo : EIATTR_MERCURY_ISA_VERSION
	.align		4
.L_22:
        /*6330*/ 	.byte	0x03, 0x5f
        /*6332*/ 	.short	0x0101


	//----- nvinfo : EIATTR_INT_WARP_WIDE_INSTR_OFFSETS
	.align		4
        /*6334*/ 	.byte	0x04, 0x31
        /*6336*/ 	.short	(.L_24 - .L_23)


	//   ....[0]....
.L_23:
        /*6338*/ 	.word	0x000005b0


	//   ....[1]....
        /*633c*/ 	.word	0x000005d0


	//   ....[2]....
        /*6340*/ 	.word	0x00000730


	//----- nvinfo : EIATTR_COOP_GROUP_MASK_REGIDS
	.align		4
.L_24:
        /*6344*/ 	.byte	0x04, 0x29
        /*6346*/ 	.short	(.L_26 - .L_25)


	//   ....[0]....
.L_25:
        /*6348*/ 	.word	0xffffffff


	//   ....[1]....
        /*634c*/ 	.word	0xffffffff


	//   ....[2]....
        /*6350*/ 	.word	0xffffffff


	//   ....[3]....
        /*6354*/ 	.word	0xffffffff


	//   ....[4]....
        /*6358*/ 	.word	0xffffffff


	//   ....[5]....
        /*635c*/ 	.word	0xffffffff


	//----- nvinfo : EIATTR_COOP_GROUP_INSTR_OFFSETS
	.align		4
.L_26:
        /*6360*/ 	.byte	0x04, 0x28
        /*6362*/ 	.short	(.L_28 - .L_27)


	//   ....[0]....
.L_27:
        /*6364*/ 	.word	0x00000070


	//   ....[1]....
        /*6368*/ 	.word	0x00000080


	//   ....[2]....
        /*636c*/ 	.word	0x000001a0


	//   ....[3]....
        /*6370*/ 	.word	0x00000420


	//   ....[4]....
        /*6374*/ 	.word	0x000008a0


	//   ....[5]....
        /*6378*/ 	.word	0x000029f0


	//----- nvinfo : EIATTR_REG_RECONFIG
	.align		4
.L_28:
        /*637c*/ 	.byte	0x01, 0x54
	.zero		2


	//----- nvinfo : EIATTR_MBARRIER_INSTR_OFFSETS
	.align		4
        /*6380*/ 	.byte	0x04, 0x39
        /*6382*/ 	.short	(.L_30 - .L_29)


	//   ....[0]....
.L_29:
        /*6384*/ 	.word	0x00000320
        /*6388*/ 	.word	0x000000ff
        /*638c*/ 	.word	0x00000000
        /*6390*/ 	.short	0x0100
        /*6392*/ 	.byte	0x09
	.zero		1


	//   ....[1]....
        /*6394*/ 	.word	0x00000330
        /*6398*/ 	.word	0x000000ff
        /*639c*/ 	.word	0x00000038
        /*63a0*/ 	.short	0x0100
        /*63a2*/ 	.byte	0x09
	.zero		1


	//   ....[2]....
        /*63a4*/ 	.word	0x00000340
        /*63a8*/ 	.word	0x000000ff
        /*63ac*/ 	.word	0x00000008
        /*63b0*/ 	.short	0x0100
        /*63b2*/ 	.byte	0x09
	.zero		1


	//   ....[3]....
        /*63b4*/ 	.word	0x00000350
        /*63b8*/ 	.word	0x000000ff
        /*63bc*/ 	.word	0x00000040
        /*63c0*/ 	.short	0x0100
        /*63c2*/ 	.byte	0x09
	.zero		1


	//   ....[4]....
        /*63c4*/ 	.word	0x00000360
        /*63c8*/ 	.word	0x000000ff
        /*63cc*/ 	.word	0x00000010
        /*63d0*/ 	.short	0x0100
        /*63d2*/ 	.byte	0x09
	.zero		1


	//   ....[5]....
        /*63d4*/ 	.word	0x00000370
        /*63d8*/ 	.word	0x000000ff
        /*63dc*/ 	.word	0x00000048
        /*63e0*/ 	.short	0x0100
        /*63e2*/ 	.byte	0x09
	.zero		1


	//   ....[6]....
        /*63e4*/ 	.word	0x00000380
        /*63e8*/ 	.word	0x000000ff
        /*63ec*/ 	.word	0x00000018
        /*63f0*/ 	.short	0x0100
        /*63f2*/ 	.byte	0x09
	.zero		1


	//   ....[7]....
        /*63f4*/ 	.word	0x00000390
        /*63f8*/ 	.word	0x000000ff
        /*63fc*/ 	.word	0x00000050
        /*6400*/ 	.short	0x0100
        /*6402*/ 	.byte	0x09
	.zero		1


	//   ....[8]....
        /*6404*/ 	.word	0x000003a0
        /*6408*/ 	.word	0x000000ff
        /*640c*/ 	.word	0x00000020
        /*6410*/ 	.short	0x0100
        /*6412*/ 	.byte	0x09
	.zero		1


	//   ....[9]....
        /*6414*/ 	.word	0x000003b0
        /*6418*/ 	.word	0x000000ff
        /*641c*/ 	.word	0x00000058
        /*6420*/ 	.short	0x0100
        /*6422*/ 	.byte	0x09
	.zero		1


	//   ....[10]....
        /*6424*/ 	.word	0x000003c0
        /*6428*/ 	.word	0x000000ff
        /*642c*/ 	.word	0x00000028
        /*6430*/ 	.short	0x0100
        /*6432*/ 	.byte	0x09
	.zero		1


	//   ....[11]....
        /*6434*/ 	.word	0x000003d0
        /*6438*/ 	.word	0x000000ff
        /*643c*/ 	.word	0x00000060
        /*6440*/ 	.short	0x0100
        /*6442*/ 	.byte	0x09
	.zero		1


	//   ....[12]....
        /*6444*/ 	.word	0x000003e0
        /*6448*/ 	.word	0x000000ff
        /*644c*/ 	.word	0x00000030
        /*6450*/ 	.short	0x0100
        /*6452*/ 	.byte	0x09
	.zero		1


	//   ....[13]....
        /*6454*/ 	.word	0x000003f0
        /*6458*/ 	.word	0x000000ff
        /*645c*/ 	.word	0x00000068
        /*6460*/ 	.short	0x0100
        /*6462*/ 	.byte	0x09
	.zero		1


	//   ....[14]....
        /*6464*/ 	.word	0x000007c0
        /*6468*/ 	.word	0x000000ff
        /*646c*/ 	.word	0x00000080
        /*6470*/ 	.short	0x0100
        /*6472*/ 	.byte	0x06
	.zero		1


	//   ....[15]....
        /*6474*/ 	.word	0x00000840
        /*6478*/ 	.word	0x000000ff
        /*647c*/ 	.word	0x00000088
        /*6480*/ 	.short	0x0100
        /*6482*/ 	.byte	0x06
	.zero		1


	//   ....[16]....
        /*6484*/ 	.word	0x00002df0
        /*6488*/ 	.word	0x000000ff
        /*648c*/ 	.word	0x00000000
        /*6490*/ 	.short	0x010a
        /*6492*/ 	.byte	0x06
	.zero		1


	//   ....[17]....
        /*6494*/ 	.word	0x00002e30
        /*6498*/ 	.word	0x000000ff
        /*649c*/ 	.word	0x00000000
        /*64a0*/ 	.short	0x010a
        /*64a2*/ 	.byte	0x06
	.zero		1


	//   ....[18]....
        /*64a4*/ 	.word	0x000071a0
        /*64a8*/ 	.word	0x000000ff
        /*64ac*/ 	.word	0x00000000
        /*64b0*/ 	.short	0x010a
        /*64b2*/ 	.byte	0x10
	.zero		1


	//   ....[19]....
        /*64b4*/ 	.word	0x000071e0
        /*64b8*/ 	.word	0x000000ff
        /*64bc*/ 	.word	0x00000000
        /*64c0*/ 	.short	0x010a
        /*64c2*/ 	.byte	0x10
	.zero		1


	//   ....[20]....
        /*64c4*/ 	.word	0x0000d170
        /*64c8*/ 	.word	0x00000002
        /*64cc*/ 	.word	0x00000000
        /*64d0*/ 	.short	0x0101
        /*64d2*/ 	.byte	0x3f
	.zero		1


	//   ....[21]....
        /*64d4*/ 	.word	0x00010c80
        /*64d8*/ 	.word	0x00000000
        /*64dc*/ 	.word	0x00000000
        /*64e0*/ 	.short	0x0101
        /*64e2*/ 	.byte	0x3f
	.zero		1


	//   ....[22]....
        /*64e4*/ 	.word	0x00024800
        /*64e8*/ 	.word	0x0000000c
        /*64ec*/ 	.word	0x00000038
        /*64f0*/ 	.short	0x010a
        /*64f2*/ 	.byte	0x3f
	.zero		1


	//   ....[23]....
        /*64f4*/ 	.word	0x00024bf0
        /*64f8*/ 	.word	0x00000003
        /*64fc*/ 	.word	0x00000088
        /*6500*/ 	.short	0x0101
        /*6502*/ 	.byte	0x3f
	.zero		1


	//   ....[24]....
        /*6504*/ 	.word	0x00025350
        /*6508*/ 	.word	0x00000003
        /*650c*/ 	.word	0x00000000
        /*6510*/ 	.short	0x010a
        /*6512*/ 	.byte	0x3f
	.zero		1


	//   ....[25]....
        /*6514*/ 	.word	0x000253e0
        /*6518*/ 	.word	0x00000003
        /*651c*/ 	.word	0x00000000
        /*6520*/ 	.short	0x010a
        /*6522*/ 	.byte	0x3f
	.zero		1


	//   ....[26]....
        /*6524*/ 	.word	0x00025470
        /*6528*/ 	.word	0x00000003
        /*652c*/ 	.word	0x00000000
        /*6530*/ 	.short	0x010a
        /*6532*/ 	.byte	0x3f
	.zero		1


	//   ....[27]....
        /*6534*/ 	.word	0x00025500
        /*6538*/ 	.word	0x00000003
        /*653c*/ 	.word	0x00000000
        /*6540*/ 	.short	0x010a
        /*6542*/ 	.byte	0x3f
	.zero		1


	//   ....[28]....
        /*6544*/ 	.word	0x00025590
        /*6548*/ 	.word	0x00000003
        /*654c*/ 	.word	0x00000000
        /*6550*/ 	.short	0x010a
        /*6552*/ 	.byte	0x3f
	.zero		1


	//   ....[29]....
        /*6554*/ 	.word	0x00025620
        /*6558*/ 	.word	0x00000003
        /*655c*/ 	.word	0x00000000
        /*6560*/ 	.short	0x010a
        /*6562*/ 	.byte	0x3f
	.zero		1


	//   ....[30]....
        /*6564*/ 	.word	0x000256b0
        /*6568*/ 	.word	0x00000003
        /*656c*/ 	.word	0x00000000
        /*6570*/ 	.short	0x010a
        /*6572*/ 	.byte	0x3f
	.zero		1


	//   ....[31]....
        /*6574*/ 	.word	0x00025720
        /*6578*/ 	.word	0x00000003
        /*657c*/ 	.word	0x00000000
        /*6580*/ 	.short	0x010a
        /*6582*/ 	.byte	0x3f
	.zero		1


	//   ....[32]....
        /*6584*/ 	.word	0x00025790
        /*6588*/ 	.word	0x00000000
        /*658c*/ 	.word	0x00000000
        /*6590*/ 	.short	0x010a
        /*6592*/ 	.byte	0x3f
	.zero		1


	//   ....[33]....
        /*6594*/ 	.word	0x00025870
        /*6598*/ 	.word	0x0000000c
        /*659c*/ 	.word	0x00000038
        /*65a0*/ 	.short	0x010a
        /*65a2*/ 	.byte	0x3f
	.zero		1


	//   ....[34]....
        /*65a4*/ 	.word	0x00025940
        /*65a8*/ 	.word	0x00000003
        /*65ac*/ 	.word	0x00000000
        /*65b0*/ 	.short	0x010a
        /*65b2*/ 	.byte	0x3f
	.zero		1


	//   ....[35]....
        /*65b4*/ 	.word	0x00025990
        /*65b8*/ 	.word	0x00000003
        /*65bc*/ 	.word	0x00000000
        /*65c0*/ 	.short	0x010a
        /*65c2*/ 	.byte	0x3f
	.zero		1


	//   ....[36]....
        /*65c4*/ 	.word	0x000259e0
        /*65c8*/ 	.word	0x00000003
        /*65cc*/ 	.word	0x00000000
        /*65d0*/ 	.short	0x010a
        /*65d2*/ 	.byte	0x3f
	.zero		1


	//   ....[37]....
        /*65d4*/ 	.word	0x00025a30
        /*65d8*/ 	.word	0x00000003
        /*65dc*/ 	.word	0x00000000
        /*65e0*/ 	.short	0x010a
        /*65e2*/ 	.byte	0x3f
	.zero		1


	//   ....[38]....
        /*65e4*/ 	.word	0x00025a80
        /*65e8*/ 	.word	0x00000003
        /*65ec*/ 	.word	0x00000000
        /*65f0*/ 	.short	0x010a
        /*65f2*/ 	.byte	0x3f
	.zero		1


	//   ....[39]....
        /*65f4*/ 	.word	0x00025ad0
        /*65f8*/ 	.word	0x00000003
        /*65fc*/ 	.word	0x00000000
        /*6600*/ 	.short	0x010a
        /*6602*/ 	.byte	0x3f
	.zero		1


	//----- nvinfo : EIATTR_NUM_MBARRIERS
	.align		4
.L_30:
        /*6604*/ 	.byte	0x03, 0x38
        /*6606*/ 	.short	0x0010


	//----- nvinfo : EIATTR_EXIT_INSTR_OFFSETS
	.align		4
        /*6608*/ 	.byte	0x04, 0x1c
        /*660a*/ 	.short	(.L_32 - .L_31)


	//   ....[0]....
.L_31:
        /*660c*/ 	.word	0x00000a30


	//   ....[1]....
        /*6610*/ 	.word	0x000012d0


	//   ....[2]....
        /*6614*/ 	.word	0x00023e10


	//   ....[3]....
        /*6618*/ 	.word	0x000243b0


	//   ....[4]....
        /*661c*/ 	.word	0x00025700


	//----- nvinfo : EIATTR_MAX_THREADS
	.align		4
.L_32:
        /*6620*/ 	.byte	0x04, 0x05
        /*6622*/ 	.short	(.L_34 - .L_33)
.L_33:
        /*6624*/ 	.word	0x00000180
        /*6628*/ 	.word	0x00000001
        /*662c*/ 	.word	0x00000001


	//----- nvinfo : EIATTR_CRS_STACK_SIZE
	.align		4
.L_34:
        /*6630*/ 	.byte	0x04, 0x1e
        /*6632*/ 	.short	(.L_36 - .L_35)
.L_35:
        /*6634*/ 	.word	0x00000000


	//----- nvinfo : EIATTR_CBANK_PARAM_SIZE
	.align		4
.L_36:
        /*6638*/ 	.byte	0x03, 0x19
        /*663a*/ 	.short	0x0470


	//----- nvinfo : EIATTR_PARAM_CBANK
	.align		4
        /*663c*/ 	.byte	0x04, 0x0a
        /*663e*/ 	.short	(.L_38 - .L_37)
	.align		4
.L_37:
        /*6640*/ 	.word	index@(.nv.constant0._ZN7cutlass13device_kernelINS_4gemm6kernel13GemmUniversalIN4cute5tupleIJiiiiEEENS1_10collective13CollectiveMmaINS1_37MainloopSm90TmaGmmaWarpSpecializedFP8ILi7ENS5_IJNS4_1CILi2EEESB_NSA_ILi1EEEEEENS1_35KernelTmaWarpSpecializedCooperativeEEENS5_IJNSA_ILi256EEESG_NSA_ILi64EEEEEENS_12float_e5m2_tENS5_IJlSC_lEEESJ_SK_NS4_8TiledMMAINS4_8MMA_AtomIJNS4_4SM904GMMA31MMA_64x256x32_F32E5M2E5M2_SS_TNILNSO_7ScaleInE1ELSQ_1EEEEEENS4_6LayoutINS5_IJSB_SC_SC_EEENS5_IJSC_NSA_ILi0EEESV_EEEEENS5_IJNS4_10UnderscoreESY_SY_EEEEENS4_23SM90_TMA_LOAD_MULTICASTENS4_14ComposedLayoutINS4_7SwizzleILi2ELi4ELi3EEENS4_18smem_ptr_flag_bitsILi8EEENST_INS5_IJNSA_ILi8EEESH_EEENS5_IJSH_SC_EEEEEEEvNS4_8identityES11_S1B_vS1C_EENS_8epilogue10collective6detail29Sm90TmaWarpSpecializedAdapterINS1F_15DefaultEpilogueISJ_SK_SK_NS1E_6thread17LinearCombinationISJ_Li1EffLNS1J_9ScaleType4KindE0ELNS_15FloatRoundStyleE2ESJ_EENS1_15EpilogueDefaultEEEEEvvEEEEvNT_6ParamsE)
        /*6644*/ 	.short	0x0210
        /*6646*/ 	.short	0x0470


	//----- nvinfo : EIATTR_SW_WAR
	.align		4
.L_38:
        /*6648*/ 	.byte	0x04, 0x36
        /*664a*/ 	.short	(.L_40 - .L_39)
.L_39:
        /*664c*/ 	.word	0x00000008
.L_40:


//--------------------- .nv.callgraph             --------------------------
	.section	.nv.callgraph,"",@"SHT_CUDA_CALLGRAPH"
	.align	4
	.sectionentsize	8
	.align		4
        /*0000*/ 	.word	0x00000000
	.align		4
        /*0004*/ 	.word	0xffffffff
	.align		4
        /*0008*/ 	.word	0x00000000
	.align		4
        /*000c*/ 	.word	0xfffffffe
	.align		4
        /*0010*/ 	.word	0x00000000
	.align		4
        /*0014*/ 	.word	0xfffffffd
	.align		4
        /*0018*/ 	.word	0x00000000
	.align		4
        /*001c*/ 	.word	0xfffffffc


//--------------------- .nv.constant4             --------------------------
	.section	.nv.constant4,"a",@progbits
	.align	8
	.align		8
.nv.constant4:
        /*0000*/ 	.dword	_ZN40_INTERNAL_a3e7c227_4_k_cu_dbbbf3f9_272714cuda3std3__45__cpo5beginE
	.align		8
        /*0008*/ 	.dword	_ZN40_INTERNAL_a3e7c227_4_k_cu_dbbbf3f9_272714cuda3std3__45__cpo3endE
	.align		8
        /*0010*/ 	.dword	_ZN40_INTERNAL_a3e7c227_4_k_cu_dbbbf3f9_272714cuda3std3__45__cpo6cbeginE
	.align		8
        /*0018*/ 	.dword	_ZN40_INTERNAL_a3e7c227_4_k_cu_dbbbf3f9_272714cuda3std3__45__cpo4cendE
	.align		8
        /*0020*/ 	.dword	_ZN40_INTERNAL_a3e7c227_4_k_cu_dbbbf3f9_272714cuda3std3__442_GLOBAL__N__a3e7c227_4_k_cu_dbbbf3f9_272716ignoreE
	.align		8
        /*0028*/ 	.dword	_ZN40_INTERNAL_a3e7c227_4_k_cu_dbbbf3f9_272714cuda3std3__419piecewise_constructE
	.align		8
        /*0030*/ 	.dword	_ZN40_INTERNAL_a3e7c227_4_k_cu_dbbbf3f9_272714cuda3std3__48in_placeE
	.align		8
        /*0038*/ 	.dword	_ZN40_INTERNAL_a3e7c227_4_k_cu_dbbbf3f9_272714cuda3std6ranges3__45__cpo4swapE
	.align		8
        /*0040*/ 	.dword	_ZN40_INTERNAL_a3e7c227_4_k_cu_dbbbf3f9_272714cuda3std6ranges3__45__cpo9iter_moveE
	.align		8
        /*0048*/ 	.dword	_ZN40_INTERNAL_a3e7c227_4_k_cu_dbbbf3f9_272714cute7productE
	.align		8
        /*0050*/ 	.dword	_ZN40_INTERNAL_a3e7c227_4_k_cu_dbbbf3f9_272714cute1_E


//--------------------- .text._ZN7cutlass13device_kernelINS_4gemm6kernel13GemmUniversalIN4cute5tupleIJiiiiEEENS1_10collective13CollectiveMmaINS1_37MainloopSm90TmaGmmaWarpSpecializedFP8ILi7ENS5_IJNS4_1CILi2EEESB_NSA_ILi1EEEEEENS1_35KernelTmaWarpSpecializedCooperativeEEENS5_IJNSA_ILi256EEESG_NSA_ILi64EEEEEENS_12float_e5m2_tENS5_IJlSC_lEEESJ_SK_NS4_8TiledMMAINS4_8MMA_AtomIJNS4_4SM904GMMA31MMA_64x256x32_F32E5M2E5M2_SS_TNILNSO_7ScaleInE1ELSQ_1EEEEEENS4_6LayoutINS5_IJSB_SC_SC_EEENS5_IJSC_NSA_ILi0EEESV_EEEEENS5_IJNS4_10UnderscoreESY_SY_EEEEENS4_23SM90_TMA_LOAD_MULTICASTENS4_14ComposedLayoutINS4_7SwizzleILi2ELi4ELi3EEENS4_18smem_ptr_flag_bitsILi8EEENST_INS5_IJNSA_ILi8EEESH_EEENS5_IJSH_SC_EEEEEEEvNS4_8identityES11_S1B_vS1C_EENS_8epilogue10collective6detail29Sm90TmaWarpSpecializedAdapterINS1F_15DefaultEpilogueISJ_SK_SK_NS1E_6thread17LinearCombinationISJ_Li1EffLNS1J_9ScaleType4KindE0ELNS_15FloatRoundStyleE2ESJ_EENS1_15EpilogueDefaultEEEEEvvEEEEvNT_6ParamsE --------------------------
	.section	.text._ZN7cutlass13device_kernelINS_4gemm6kernel13GemmUniversalIN4cute5tupleIJiiiiEEENS1_10collective13CollectiveMmaINS1_37MainloopSm90TmaGmmaWarpSpecializedFP8ILi7ENS5_IJNS4_1CILi2EEESB_NSA_ILi1EEEEEENS1_35KernelTmaWarpSpecializedCooperativeEEENS5_IJNSA_ILi256EEESG_NSA_ILi64EEEEEENS_12float_e5m2_tENS5_IJlSC_lEEESJ_SK_NS4_8TiledMMAINS4_8MMA_AtomIJNS4_4SM904GMMA31MMA_64x256x32_F32E5M2E5M2_SS_TNILNSO_7ScaleInE1ELSQ_1EEEEEENS4_6LayoutINS5_IJSB_SC_SC_EEENS5_IJSC_NSA_ILi0EEESV_EEEEENS5_IJNS4_10UnderscoreESY_SY_EEEEENS4_23SM90_TMA_LOAD_MULTICASTENS4_14ComposedLayoutINS4_7SwizzleILi2ELi4ELi3EEENS4_18smem_ptr_flag_bitsILi8EEENST_INS5_IJNSA_ILi8EEESH_EEENS5_IJSH_SC_EEEEEEEvNS4_8identityES11_S1B_vS1C_EENS_8epilogue10collective6detail29Sm90TmaWarpSpecializedAdapterINS1F_15DefaultEpilogueISJ_SK_SK_NS1E_6thread17LinearCombinationISJ_Li1EffLNS1J_9ScaleType4KindE0ELNS_15FloatRoundStyleE2ESJ_EENS1_15EpilogueDefaultEEEEEvvEEEEvNT_6ParamsE,"ax",@progbits
	.align	128
.text._ZN7cutlass13device_kernelINS_4gemm6kernel13GemmUniversalIN4cute5tupleIJiiiiEEENS1_10collective13CollectiveMmaINS1_37MainloopSm90TmaGmmaWarpSpecializedFP8ILi7ENS5_IJNS4_1CILi2EEESB_NSA_ILi1EEEEEENS1_35KernelTmaWarpSpecializedCooperativeEEENS5_IJNSA_ILi256EEESG_NSA_ILi64EEEEEENS_12float_e5m2_tENS5_IJlSC_lEEESJ_SK_NS4_8TiledMMAINS4_8MMA_AtomIJNS4_4SM904GMMA31MMA_64x256x32_F32E5M2E5M2_SS_TNILNSO_7ScaleInE1ELSQ_1EEEEEENS4_6LayoutINS5_IJSB_SC_SC_EEENS5_IJSC_NSA_ILi0EEESV_EEEEENS5_IJNS4_10UnderscoreESY_SY_EEEEENS4_23SM90_TMA_LOAD_MULTICASTENS4_14ComposedLayoutINS4_7SwizzleILi2ELi4ELi3EEENS4_18smem_ptr_flag_bitsILi8EEENST_INS5_IJNSA_ILi8EEESH_EEENS5_IJSH_SC_EEEEEEEvNS4_8identityES11_S1B_vS1C_EENS_8epilogue10collective6detail29Sm90TmaWarpSpecializedAdapterINS1F_15DefaultEpilogueISJ_SK_SK_NS1E_6thread17LinearCombinationISJ_Li1EffLNS1J_9ScaleType4KindE0ELNS_15FloatRoundStyleE2ESJ_EENS1_15EpilogueDefaultEEEEEvvEEEEvNT_6ParamsE:
        .type           _ZN7cutlass13device_kernelINS_4gemm6kernel13GemmUniversalIN4cute5tupleIJiiiiEEENS1_10collective13CollectiveMmaINS1_37MainloopSm90TmaGmmaWarpSpecializedFP8ILi7ENS5_IJNS4_1CILi2EEESB_NSA_ILi1EEEEEENS1_35KernelTmaWarpSpecializedCooperativeEEENS5_IJNSA_ILi256EEESG_NSA_ILi64EEEEEENS_12float_e5m2_tENS5_IJlSC_lEEESJ_SK_NS4_8TiledMMAINS4_8MMA_AtomIJNS4_4SM904GMMA31MMA_64x256x32_F32E5M2E5M2_SS_TNILNSO_7ScaleInE1ELSQ_1EEEEEENS4_6LayoutINS5_IJSB_SC_SC_EEENS5_IJSC_NSA_ILi0EEESV_EEEEENS5_IJNS4_10UnderscoreESY_SY_EEEEENS4_23SM90_TMA_LOAD_MULTICASTENS4_14ComposedLayoutINS4_7SwizzleILi2ELi4ELi3EEENS4_18smem_ptr_flag_bitsILi8EEENST_INS5_IJNSA_ILi8EEESH_EEENS5_IJSH_SC_EEEEEEEvNS4_8identityES11_S1B_vS1C_EENS_8epilogue10collective6detail29Sm90TmaWarpSpecializedAdapterINS1F_15DefaultEpilogueISJ_SK_SK_NS1E_6thread17LinearCombinationISJ_Li1EffLNS1J_9ScaleType4KindE0ELNS_15FloatRoundStyleE2ESJ_EENS1_15EpilogueDefaultEEEEEvvEEEEvNT_6ParamsE,@function
        .size           _ZN7cutlass13device_kernelINS_4gemm6kernel13GemmUniversalIN4cute5tupleIJiiiiEEENS1_10collective13CollectiveMmaINS1_37MainloopSm90TmaGmmaWarpSpecializedFP8ILi7ENS5_IJNS4_1CILi2EEESB_NSA_ILi1EEEEEENS1_35KernelTmaWarpSpecializedCooperativeEEENS5_IJNSA_ILi256EEESG_NSA_ILi64EEEEEENS_12float_e5m2_tENS5_IJlSC_lEEESJ_SK_NS4_8TiledMMAINS4_8MMA_AtomIJNS4_4SM904GMMA31MMA_64x256x32_F32E5M2E5M2_SS_TNILNSO_7ScaleInE1ELSQ_1EEEEEENS4_6LayoutINS5_IJSB_SC_SC_EEENS5_IJSC_NSA_ILi0EEESV_EEEEENS5_IJNS4_10UnderscoreESY_SY_EEEEENS4_23SM90_TMA_LOAD_MULTICASTENS4_14ComposedLayoutINS4_7SwizzleILi2ELi4ELi3EEENS4_18smem_ptr_flag_bitsILi8EEENST_INS5_IJNSA_ILi8EEESH_EEENS5_IJSH_SC_EEEEEEEvNS4_8identityES11_S1B_vS1C_EENS_8epilogue10collective6detail29Sm90TmaWarpSpecializedAdapterINS1F_15DefaultEpilogueISJ_SK_SK_NS1E_6thread17LinearCombinationISJ_Li1EffLNS1J_9ScaleType4KindE0ELNS_15FloatRoundStyleE2ESJ_EENS1_15EpilogueDefaultEEEEEvvEEEEvNT_6ParamsE,(.L_x_596 - _ZN7cutlass13device_kernelINS_4gemm6kernel13GemmUniversalIN4cute5tupleIJiiiiEEENS1_10collective13CollectiveMmaINS1_37MainloopSm90TmaGmmaWarpSpecializedFP8ILi7ENS5_IJNS4_1CILi2EEESB_NSA_ILi1EEEEEENS1_35KernelTmaWarpSpecializedCooperativeEEENS5_IJNSA_ILi256EEESG_NSA_ILi64EEEEEENS_12float_e5m2_tENS5_IJlSC_lEEESJ_SK_NS4_8TiledMMAINS4_8MMA_AtomIJNS4_4SM904GMMA31MMA_64x256x32_F32E5M2E5M2_SS_TNILNSO_7ScaleInE1ELSQ_1EEEEEENS4_6LayoutINS5_IJSB_SC_SC_EEENS5_IJSC_NSA_ILi0EEESV_EEEEENS5_IJNS4_10UnderscoreESY_SY_EEEEENS4_23SM90_TMA_LOAD_MULTICASTENS4_14ComposedLayoutINS4_7SwizzleILi2ELi4ELi3EEENS4_18smem_ptr_flag_bitsILi8EEENST_INS5_IJNSA_ILi8EEESH_EEENS5_IJSH_SC_EEEEEEEvNS4_8identityES11_S1B_vS1C_EENS_8epilogue10collective6detail29Sm90TmaWarpSpecializedAdapterINS1F_15DefaultEpilogueISJ_SK_SK_NS1E_6thread17LinearCombinationISJ_Li1EffLNS1J_9ScaleType4KindE0ELNS_15FloatRoundStyleE2ESJ_EENS1_15EpilogueDefaultEEEEEvvEEEEvNT_6ParamsE)
        .other          _ZN7cutlass13device_kernelINS_4gemm6kernel13GemmUniversalIN4cute5tupleIJiiiiEEENS1_10collective13CollectiveMmaINS1_37MainloopSm90TmaGmmaWarpSpecializedFP8ILi7ENS5_IJNS4_1CILi2EEESB_NSA_ILi1EEEEEENS1_35KernelTmaWarpSpecializedCooperativeEEENS5_IJNSA_ILi256EEESG_NSA_ILi64EEEEEENS_12float_e5m2_tENS5_IJlSC_lEEESJ_SK_NS4_8TiledMMAINS4_8MMA_AtomIJNS4_4SM904GMMA31MMA_64x256x32_F32E5M2E5M2_SS_TNILNSO_7ScaleInE1ELSQ_1EEEEEENS4_6LayoutINS5_IJSB_SC_SC_EEENS5_IJSC_NSA_ILi0EEESV_EEEEENS5_IJNS4_10UnderscoreESY_SY_EEEEENS4_23SM90_TMA_LOAD_MULTICASTENS4_14ComposedLayoutINS4_7SwizzleILi2ELi4ELi3EEENS4_18smem_ptr_flag_bitsILi8EEENST_INS5_IJNSA_ILi8EEESH_EEENS5_IJSH_SC_EEEEEEEvNS4_8identityES11_S1B_vS1C_EENS_8epilogue10collective6detail29Sm90TmaWarpSpecializedAdapterINS1F_15DefaultEpilogueISJ_SK_SK_NS1E_6thread17LinearCombinationISJ_Li1EffLNS1J_9ScaleType4KindE0ELNS_15FloatRoundStyleE2ESJ_EENS1_15EpilogueDefaultEEEEEvvEEEEvNT_6ParamsE,@"STO_CUDA_ENTRY STV_DEFAULT"
_ZN7cutlass13device_kernelINS_4gemm6kernel13GemmUniversalIN4cute5tupleIJiiiiEEENS1_10collective13CollectiveMmaINS1_37MainloopSm90TmaGmmaWarpSpecializedFP8ILi7ENS5_IJNS4_1CILi2EEESB_NSA_ILi1EEEEEENS1_35KernelTmaWarpSpecializedCooperativeEEENS5_IJNSA_ILi256EEESG_NSA_ILi64EEEEEENS_12float_e5m2_tENS5_IJlSC_lEEESJ_SK_NS4_8TiledMMAINS4_8MMA_AtomIJNS4_4SM904GMMA31MMA_64x256x32_F32E5M2E5M2_SS_TNILNSO_7ScaleInE1ELSQ_1EEEEEENS4_6LayoutINS5_IJSB_SC_SC_EEENS5_IJSC_NSA_ILi0EEESV_EEEEENS5_IJNS4_10UnderscoreESY_SY_EEEEENS4_23SM90_TMA_LOAD_MULTICASTENS4_14ComposedLayoutINS4_7SwizzleILi2ELi4ELi3EEENS4_18smem_ptr_flag_bitsILi8EEENST_INS5_IJNSA_ILi8EEESH_EEENS5_IJSH_SC_EEEEEEEvNS4_8identityES11_S1B_vS1C_EENS_8epilogue10collective6detail29Sm90TmaWarpSpecializedAdapterINS1F_15DefaultEpilogueISJ_SK_SK_NS1E_6thread17LinearCombinationISJ_Li1EffLNS1J_9ScaleType4KindE0ELNS_15FloatRoundStyleE2ESJ_EENS1_15EpilogueDefaultEEEEEvvEEEEvNT_6ParamsE:
[----:B------:R-:W0:Y:S02]  /*0000*/  LDC R1, c[0x0][0x28] ;  /* 0x00000a00ff017b82 */ /* 0x000e240000000800 */
[----:B0-----:R-:W-:Y:S01]  /*0010*/  VIADD R1, R1, 0xfffff788 ;  /* 0xfffff78801017836 */ /* 0x001fe20000000000 */
[----:B------:R-:W0:Y:S01]  /*0020*/  S2R R4, SR_TID.X ;  /* 0x0000000000047919 */ /* 0x000e220000002100 */
[----:B------:R-:W-:Y:S01]  /*0030*/  ELECT P0, URZ, PT ;  /* 0x00000000003f782f */ /* 0x000fe20003800000 */
[----:B------:R-:W-:Y:S01]  /*0040*/  BSSY B0, `(.L_x_0) ;  /* 0x0000015000007945 */ /* 0x000fe20003800000 */
[--C-:B0-----:R-:W-:Y:S02]  /*0050*/  SHF.R.U32.HI R0, RZ, 0x5, R4.reuse ;  /* 0x00000005ff007819 */ /* 0x101fe40000011604 */
[----:B------:R-:W-:-:S03]  /*0060*/  SHF.R.U32.HI R2, RZ, 0x7, R4 ;  /* 0x00000007ff027819 */ /* 0x000fc60000011604 */
[----:B------:R-:W0:Y:S04]  /*0070*/  SHFL.IDX PT, R3, R0, RZ, 0x1f ;  /* 0x00001fff00037589 */ /* 0x000e2800000e0000 */
[----:B------:R-:W1:Y:S01]  /*0080*/  SHFL.IDX PT, R2, R2, RZ, 0x1f ;  /* 0x00001fff02027589 */ /* 0x000e6200000e0000 */
[----:B0-----:R-:W-:Y:S02]  /*0090*/  R2UR UR4, R3 ;  /* 0x00000000030472ca */ /* 0x001fe400000e0000 */
[----:B-1----:R-:W-:-:S11]  /*00a0*/  R2UR UR6, R2 ;  /* 0x00000000020672ca */ /* 0x002fd600000e0000 */
[----:B------:R-:W-:Y:S02]  /*00b0*/  USHF.R.S32.HI UR5, URZ, 0x1f, UR4 ;  /* 0x0000001f3f057899 */ /* 0x000fe40008011404 */
[----:B------:R-:W-:Y:S02]  /*00c0*/  ISETP.NE.OR P0, PT, RZ, UR4, !P0 ;  /* 0x00000004ff007c0c */ /* 0x000fe4000c705670 */
[----:B------:R-:W-:-:S04]  /*00d0*/  ULEA.HI UR5, UR5, UR4, URZ, 0x2 ;  /* 0x0000000405057291 */ /* 0x000fc8000f8f103f */
[----:B------:R-:W-:-:S04]  /*00e0*/  ULOP3.LUT UR5, UR5, 0xfffffffc, URZ, 0xc0, !UPT ;  /* 0xfffffffc05057892 */ /* 0x000fc8000f8ec03f */
[----:B------:R-:W-:-:S03]  /*00f0*/  UIADD3 UR8, UR4, -UR5, URZ ;  /* 0x8000000504087290 */ /* 0x000fc6000fffe03f */
[----:B------:R-:W-:Y:S09]  /*0100*/  @P0 BRA `(.L_x_1) ;  /* 0x0000000000200947 */ /* 0x000ff20003800000 */
[----:B------:R-:W-:Y:S02]  /*0110*/  ULDC.64 UR4, c[0x0][0x198] ;  /* 0x0000660000047ab9 */ /* 0x000fe40000000a00 */
[----:B------:R-:W-:Y:S02]  /*0120*/  UIADD3 UR10, UP0, UR4, 0xf0, URZ ;  /* 0x000000f0040a7890 */ /* 0x000fe4000ff1e03f */
[----:B------:R-:W-:Y:S02]  /*0130*/  UIADD3 UR4, UP1, UR4, 0x1f0, URZ ;  /* 0x000001f004047890 */ /* 0x000fe4000ff3e03f */
[----:B------:R-:W-:Y:S02]  /*0140*/  UIADD3.X UR11, URZ, UR5, URZ, UP0, !UPT ;  /* 0x000000053f0b7290 */ /* 0x000fe400087fe43f */
[----:B------:R-:W-:-:S07]  /*0150*/  UIADD3.X UR5, URZ, UR5, URZ, UP1, !UPT ;  /* 0x000000053f057290 */ /* 0x000fce0008ffe43f */
[----:B------:R0:W-:Y:S02]  /*0160*/  UTMACCTL.PF [UR10] ;  /* 0x000000000a0079b9 */ /* 0x0001e40008040000 */
[----:B------:R0:W-:Y:S02]  /*0170*/  UTMACCTL.PF [UR4] ;  /* 0x00000000040079b9 */ /* 0x0001e40008040000 */
[----:B0-----:R-:W-:Y:S01]  /*0180*/  NOP ;  /* 0x0000000000007918 */ /* 0x001fe20000000000 */
.L_x_1:
[----:B------:R-:W-:Y:S05]  /*0190*/  BSYNC B0 ;  /* 0x0000000000007941 */ /* 0x000fea0003800000 */
.L_x_0:
[----:B------:R-:W0:Y:S01]  /*01a0*/  SHFL.IDX PT, R3, R0, RZ, 0x1f ;  /* 0x00001fff00037589 */ /* 0x000e2200000e0000 */
[----:B------:R-:W-:Y:S01]  /*01b0*/  UISETP.NE.AND UP0, UPT, UR8, 0x3, UPT ;  /* 0x000000030800788c */ /* 0x000fe2000bf05270 */
[----:B------:R-:W-:Y:S01]  /*01c0*/  ISETP.NE.AND P1, PT, RZ, UR6, PT ;  /* 0x00000006ff007c0c */ /* 0x000fe2000bf25270 */
[----:B------:R-:W-:Y:S02]  /*01d0*/  UIADD3 UR10, UR6, -0x1, URZ ;  /* 0xffffffff060a7890 */ /* 0x000fe4000fffe03f */
[----:B------:R-:W-:Y:S02]  /*01e0*/  UISETP.EQ.OR UP0, UPT, UR8, URZ, !UP0 ;  /* 0x0000003f0800728c */ /* 0x000fe4000c702670 */
[----:B------:R-:W-:Y:S02]  /*01f0*/  UISETP.GE.U32.AND UP1, UPT, UR10, 0x2, UPT ;  /* 0x000000020a00788c */ /* 0x000fe4000bf26070 */
[----:B------:R-:W-:-:S04]  /*0200*/  UISETP.EQ.AND UP0, UPT, UR6, URZ, UP0 ;  /* 0x0000003f0600728c */ /* 0x000fc80008702270 */
[----:B------:R-:W-:-:S04]  /*0210*/  USEL UR13, URZ, 0x1, !UP0 ;  /* 0x000000013f0d7887 */ /* 0x000fc8000c000000 */
[----:B------:R-:W-:Y:S01]  /*0220*/  USEL UR13, UR13, 0x2, UP1 ;  /* 0x000000020d0d7887 */ /* 0x000fe20008800000 */
[----:B0-----:R-:W-:-:S13]  /*0230*/  ISETP.NE.AND P0, PT, R3, RZ, PT ;  /* 0x000000ff0300720c */ /* 0x001fda0003f05270 */
[----:B------:R-:W-:Y:S05]  /*0240*/  @P0 BRA `(.L_x_2) ;  /* 0x0000000000700947 */ /* 0x000fea0003800000 */
[----:B------:R-:W0:Y:S01]  /*0250*/  S2UR UR9, SR_CgaCtaId ;  /* 0x00000000000979c3 */ /* 0x000e220000008800 */
[----:B------:R-:W-:Y:S01]  /*0260*/  UMOV UR4, 0x400 ;  /* 0x0000040000047882 */ /* 0x000fe20000000000 */
[----:B------:R-:W-:Y:S01]  /*0270*/  UMOV UR5, 0x1 ;  /* 0x0000000100057882 */ /* 0x000fe20000000000 */
[----:B------:R-:W-:Y:S01]  /*0280*/  UMOV UR6, 0x6 ;  /* 0x0000000600067882 */ /* 0x000fe20000000000 */
[----:B------:R-:W-:Y:S01]  /*0290*/  ELECT P0, URZ, PT ;  /* 0x00000000003f782f */ /* 0x000fe20003800000 */
[----:B------:R-:W-:-:S04]  /*02a0*/  UIADD3 UR6, -UR6, 0x100000, URZ ;  /* 0x0010000006067890 */ /* 0x000fc8000fffe13f */
[----:B------:R-:W-:Y:S02]  /*02b0*/  USHF.L.U32 UR7, UR6, 0xb, URZ ;  /* 0x0000000b06077899 */ /* 0x000fe4000800063f */
[----:B------:R-:W-:Y:S02]  /*02c0*/  USHF.L.U32 UR6, UR6, 0x1, URZ ;  /* 0x0000000106067899 */ /* 0x000fe4000800063f */
[----:B0-----:R-:W-:Y:S02]  /*02d0*/  ULEA UR9, UR9, UR4, 0x18 ;  /* 0x0000000409097291 */ /* 0x001fe4000f8ec03f */
[----:B------:R-:W-:-:S04]  /*02e0*/  UIADD3 UR4, -UR5, 0x100000, URZ ;  /* 0x0010000005047890 */ /* 0x000fc8000fffe13f */
[----:B------:R-:W-:Y:S02]  /*02f0*/  USHF.L.U32 UR5, UR4, 0xb, URZ ;  /* 0x0000000b04057899 */ /* 0x000fe4000800063f */
[----:B------:R-:W-:Y:S01]  /*0300*/  USHF.L.U32 UR4, UR4, 0x1, URZ ;  /* 0x0000000104047899 */ /* 0x000fe2000800063f */
[----:B------:R-:W0:Y:S11]  /*0310*/  FENCE.VIEW.ASYNC.S ;  /* 0x00000000000073c6 */ /* 0x000e360000000000 */
[----:B0-----:R0:W1:Y:S01]  /*0320*/  SYNCS.EXCH.64 URZ, [UR9], UR4 ;  /* 0x00000004093f75b2 */ /* 0x0010620008000100 */
[----:B------:R0:W2:Y:S01]  /*0330*/  SYNCS.EXCH.64 URZ, [UR9+0x38], UR6 ;  /* 0x00003806093f75b2 */ /* 0x0000a20008000100 */
[----:B------:R0:W3:Y:S01]  /*0340*/  SYNCS.EXCH.64 URZ, [UR9+0x8], UR4 ;  /* 0x00000804093f75b2 */ /* 0x0000e20008000100 */
[----:B------:R0:W4:Y:S01]  /*0350*/  SYNCS.EXCH.64 URZ, [UR9+0x40], UR6 ;  /* 0x00004006093f75b2 */ /* 0x0001220008000100 */
[----:B------:R0:W0:Y:S01]  /*0360*/  SYNCS.EXCH.64 URZ, [UR9+0x10], UR4 ;  /* 0x00001004093f75b2 */ /* 0x0000220008000100 */
        /* <DEDUP_REMOVED lines=9> */
[----:B------:R-:W-:Y:S01]  /*0400*/  NOP ;  /* 0x0000000000007918 */ /* 0x000fe20000000000 */
.L_x_2:
[----:B------:R-:W-:Y:S01]  /*0410*/  SHF.R.S32.HI R2, RZ, 0x1f, R4 ;  /* 0x0000001fff027819 */ /* 0x000fe20000011404 */
[----:B------:R-:W5:Y:S01]  /*0420*/  SHFL.IDX PT, R0, R0, RZ, 0x1f ;  /* 0x00001fff00007589 */ /* 0x000f6200000e0000 */
[----:B0-----:R-:W0:Y:S01]  /*0430*/  S2UR UR9, SR_CTAID.X ;  /* 0x00000000000979c3 */ /* 0x001e220000002500 */
[----:B------:R-:W-:Y:S02]  /*0440*/  ELECT P0, URZ, PT ;  /* 0x00000000003f782f */ /* 0x000fe40003800000 */
[----:B------:R-:W-:Y:S01]  /*0450*/  LEA.HI R2, R2, R4, RZ, 0x7 ;  /* 0x0000000402027211 */ /* 0x000fe200078f38ff */
[----:B------:R-:W-:Y:S01]  /*0460*/  ULDC UR4, c[0x0][0x150] ;  /* 0x0000540000047ab9 */ /* 0x000fe20000000800 */
[----:B------:R-:W-:Y:S01]  /*0470*/  SHF.R.S32.HI R6, RZ, 0x1f, R3 ;  /* 0x0000001fff067819 */ /* 0x000fe20000011403 */
[----:B------:R-:W-:Y:S01]  /*0480*/  NOP ;  /* 0x0000000000007918 */ /* 0x000fe20000000000 */
[----:B------:R-:W-:Y:S01]  /*0490*/  LOP3.LUT R2, R2, 0xffffff80, RZ, 0xc0, !PT ;  /* 0xffffff8002027812 */ /* 0x000fe200078ec0ff */
[----:B------:R-:W-:Y:S01]  /*04a0*/  NOP ;  /* 0x0000000000007918 */ /* 0x000fe20000000000 */
[----:B------:R-:W-:Y:S01]  /*04b0*/  LEA.HI R6, R6, R3, RZ, 0x2 ;  /* 0x0000000306067211 */ /* 0x000fe200078f10ff */
[----:B------:R-:W1:Y:S02]  /*04c0*/  LDC R8, c[0x0][0x144] ;  /* 0x00005100ff087b82 */ /* 0x000e640000000800 */
[----:B------:R-:W-:Y:S01]  /*04d0*/  IMAD.IADD R4, R4, 0x1, -R2 ;  /* 0x0000000104047824 */ /* 0x000fe200078e0a02 */
[----:B------:R-:W-:Y:S01]  /*04e0*/  LOP3.LUT R6, R6, 0x3ffffffc, RZ, 0xc0, !PT ;  /* 0x3ffffffc06067812 */ /* 0x000fe200078ec0ff */
[----:B------:R-:W2:Y:S03]  /*04f0*/  S2R R2, SR_CTAID.Y ;  /* 0x0000000000027919 */ /* 0x000ea60000002600 */
[----:B------:R-:W-:Y:S01]  /*0500*/  SHF.R.S32.HI R5, RZ, 0x1f, R4 ;  /* 0x0000001fff057819 */ /* 0x000fe20000011404 */
[----:B------:R-:W-:Y:S01]  /*0510*/  IMAD.IADD R6, R3, 0x1, -R6 ;  /* 0x0000000103067824 */ /* 0x000fe200078e0a06 */
[----:B------:R-:W3:Y:S02]  /*0520*/  LDC R13, c[0x0][0x148] ;  /* 0x00005200ff0d7b82 */ /* 0x000ee40000000800 */
[----:B------:R-:W-:-:S02]  /*0530*/  LEA.HI R5, R5, R4, RZ, 0x3 ;  /* 0x0000000405057211 */ /* 0x000fc400078f18ff */
[----:B-----5:R-:W-:Y:S02]  /*0540*/  ISETP.NE.OR P0, PT, R0, RZ, !P0 ;  /* 0x000000ff0000720c */ /* 0x020fe40004705670 */
[--C-:B------:R-:W-:Y:S02]  /*0550*/  SHF.R.S32.HI R0, RZ, 0x3, R5.reuse ;  /* 0x00000003ff007819 */ /* 0x100fe40000011405 */
[----:B------:R-:W-:Y:S02]  /*0560*/  SHF.R.S32.HI R5, RZ, 0x1f, R5 ;  /* 0x0000001fff057819 */ /* 0x000fe40000011405 */
[----:B0-----:R-:W-:Y:S02]  /*0570*/  I2FP.F32.U32 R7, UR9 ;  /* 0x0000000900077c45 */ /* 0x001fe40008201000 */
[----:B------:R-:W-:-:S03]  /*0580*/  LEA.HI R5, R5, R0, RZ, 0x2 ;  /* 0x0000000005057211 */ /* 0x000fc600078f10ff */
[----:B------:R-:W-:Y:S01]  /*0590*/  FMUL R7, R7, UR4 ;  /* 0x0000000407077c20 */ /* 0x000fe20008400000 */
[----:B------:R-:W-:Y:S01]  /*05a0*/  LOP3.LUT R5, R5, 0xfffffffc, RZ, 0xc0, !PT ;  /* 0xfffffffc05057812 */ /* 0x000fe200078ec0ff */
[----:B------:R-:W-:Y:S01]  /*05b0*/  VOTEU.ALL UP0, P0 ;  /* 0x00000000003f7886 */ /* 0x000fe20000000000 */
[----:B------:R-:W-:Y:S01]  /*05c0*/  ULDC UR4, c[0x0][0x154] ;  /* 0x0000550000047ab9 */ /* 0x000fe20000000800 */
[----:B------:R-:W-:Y:S02]  /*05d0*/  VOTEU.ALL UP1, P0 ;  /* 0x00000000003f7886 */ /* 0x000fe40000020000 */
[----:B------:R-:W0:Y:S01]  /*05e0*/  F2I.U32.TRUNC.NTZ R7, R7 ;  /* 0x0000000700077305 */ /* 0x000e22000020f000 */
[----:B------:R-:W-:Y:S01]  /*05f0*/  IMAD.IADD R5, R0, 0x1, -R5 ;  /* 0x0000000100057824 */ /* 0x000fe200078e0a05 */
[----:B------:R-:W5:Y:S01]  /*0600*/  @!UP0 S2UR UR7, SR_CgaCtaId ;  /* 0x00000000000789c3 */ /* 0x000f620000008800 */
[----:B------:R-:W-:Y:S02]  /*0610*/  @!UP0 UMOV UR6, 0x400 ;  /* 0x0000040000068882 */ /* 0x000fe40000000000 */
[----:B------:R-:W-:Y:S01]  /*0620*/  IMAD R5, R6, 0x4, R5 ;  /* 0x0000000406057824 */ /* 0x000fe200078e0205 */
[----:B--2---:R-:W-:-:S04]  /*0630*/  I2FP.F32.U32 R6, R2 ;  /* 0x0000000200067245 */ /* 0x004fc80000201000 */
[----:B------:R-:W-:Y:S01]  /*0640*/  LEA.HI R0, R5, R5, RZ, 0x1 ;  /* 0x0000000505007211 */ /* 0x000fe200078f08ff */
[----:B------:R-:W-:Y:S01]  /*0650*/  FMUL R6, R6, UR4 ;  /* 0x0000000406067c20 */ /* 0x000fe20008400000 */
[----:B------:R-:W-:Y:S02]  /*0660*/  UMOV UR4, 0x20 ;  /* 0x0000002000047882 */ /* 0x000fe40000000000 */
[----:B------:R-:W-:Y:S01]  /*0670*/  LOP3.LUT R0, R0, 0xfffffffe, RZ, 0xc0, !PT ;  /* 0xfffffffe00007812 */ /* 0x000fe200078ec0ff */
[----:B0-----:R-:W-:Y:S01]  /*0680*/  IMAD.MOV R11, RZ, RZ, -R7 ;  /* 0x000000ffff0b7224 */ /* 0x001fe200078e0a07 */
[----:B------:R-:W-:-:S04]  /*0690*/  @!UP0 UIADD3 UR4, -UR4, 0x100000, URZ ;  /* 0x0010000004048890 */ /* 0x000fc8000fffe13f */
[----:B------:R-:W-:Y:S02]  /*06a0*/  @!UP0 USHF.L.U32 UR5, UR4, 0xb, URZ ;  /* 0x0000000b04058899 */ /* 0x000fe4000800063f */
[----:B------:R-:W-:Y:S01]  /*06b0*/  @!UP0 USHF.L.U32 UR4, UR4, 0x1, URZ ;  /* 0x0000000104048899 */ /* 0x000fe2000800063f */
[----:B------:R-:W0:Y:S01]  /*06c0*/  F2I.U32.TRUNC.NTZ R6, R6 ;  /* 0x0000000600067305 */ /* 0x000e22000020f000 */
[----:B------:R-:W2:Y:S01]  /*06d0*/  LDC R7, c[0x0][0x140] ;  /* 0x00005000ff077b82 */ /* 0x000ea20000000800 */
[----:B-1----:R-:W-:Y:S02]  /*06e0*/  IMAD R11, R8, R11, UR9 ;  /* 0x00000009080b7e24 */ /* 0x002fe4000f8e020b */
[----:B------:R-:W-:-:S05]  /*06f0*/  IMAD.IADD R0, R5, 0x1, -R0 ;  /* 0x0000000105007824 */ /* 0x000fca00078e0a00 */
[----:B------:R-:W-:Y:S01]  /*0700*/  ISETP.NE.AND P2, PT, R0, R11, PT ;  /* 0x0000000b0000720c */ /* 0x000fe20003f45270 */
[C---:B------:R-:W-:Y:S01]  /*0710*/  IMAD.SHL.U32 R0, R5.reuse, 0x4, RZ ;  /* 0x0000000405007824 */ /* 0x040fe200078e00ff */
[----:B-----5:R-:W-:Y:S01]  /*0720*/  @!UP0 ULEA UR6, UR7, UR6, 0x18 ;  /* 0x0000000607068291 */ /* 0x020fe2000f8ec03f */
[----:B------:R-:W-:Y:S01]  /*0730*/  VOTEU.ALL UP0, P0 ;  /* 0x00000000003f7886 */ /* 0x000fe20000000000 */
[----:B------:R-:W-:Y:S01]  /*0740*/  LOP3.LUT P0, RZ, R4, 0x7, RZ, 0xc0, !PT ;  /* 0x0000000704ff7812 */ /* 0x000fe2000780c0ff */
[----:B0-----:R-:W-:Y:S01]  /*0750*/  IMAD.MOV R12, RZ, RZ, -R6 ;  /* 0x000000ffff0c7224 */ /* 0x001fe200078e0a06 */
[----:B------:R-:W-:-:S03]  /*0760*/  LOP3.LUT R9, R5, 0xc, R0, 0x78, !PT ;  /* 0x0000000c05097812 */ /* 0x000fc600078e7800 */
[----:B---3--:R-:W-:Y:S01]  /*0770*/  IMAD R5, R13, R12, R2 ;  /* 0x0000000c0d057224 */ /* 0x008fe200078e0202 */
[C---:B------:R-:W-:Y:S01]  /*0780*/  ISETP.LT.U32.AND P0, PT, R9.reuse, 0x4, !P0 ;  /* 0x000000040900780c */ /* 0x040fe20004701070 */
[----:B------:R0:W-:Y:S02]  /*0790*/  STL [R1+0x458], R9 ;  /* 0x0004580901007387 */ /* 0x0001e40000100800 */
[----:B------:R-:W-:Y:S02]  /*07a0*/  @P2 LEA.HI R0, R9, R9, RZ, 0x1 ;  /* 0x0000000909002211 */ /* 0x000fe400078f08ff */
[----:B------:R-:W1:Y:S02]  /*07b0*/  FENCE.VIEW.ASYNC.S ;  /* 0x00000000000073c6 */ /* 0x000e640000000000 */
[----:B-1----:R0:W1:Y:S01]  /*07c0*/  @!UP0 SYNCS.EXCH.64 URZ, [UR6+0x80], UR4 ;  /* 0x00008004063f85b2 */ /* 0x0020620008000100 */
[----:B--2---:R-:W-:Y:S02]  /*07d0*/  ISETP.EQ.U32.AND P5, PT, R7, 0x1, PT ;  /* 0x000000010700780c */ /* 0x004fe40003fa2070 */
[----:B------:R-:W-:-:S04]  /*07e0*/  @P2 SHF.R.S32.HI R0, RZ, 0x1, R0 ;  /* 0x00000001ff002819 */ /* 0x000fc80000011400 */
[----:B------:R-:W-:Y:S01]  /*07f0*/  @P2 ISETP.NE.AND P3, PT, R0, R5, PT ;  /* 0x000000050000220c */ /* 0x000fe20003f65270 */
[----:B------:R-:W-:Y:S01]  /*0800*/  IMAD.MOV.U32 R0, RZ, RZ, 0x1 ;  /* 0x00000001ff007424 */ /* 0x000fe200078e00ff */
[----:B------:R-:W-:Y:S02]  /*0810*/  SEL R5, RZ, 0x1, !P0 ;  /* 0x00000001ff057807 */ /* 0x000fe40004000000 */
[----:B------:R-:W-:-:S04]  /*0820*/  @P2 SEL R0, RZ, 0x1, P3 ;  /* 0x00000001ff002807 */ /* 0x000fc80001800000 */
[----:B------:R-:W-:Y:S01]  /*0830*/  LOP3.LUT R0, R0, R5, RZ, 0xc0, !PT ;  /* 0x0000000500007212 */ /* 0x000fe200078ec0ff */
[----:B------:R0:W2:Y:S01]  /*0840*/  @!UP1 SYNCS.EXCH.64 URZ, [UR6+0x88], UR4 ;  /* 0x00008804063f95b2 */ /* 0x0000a20008000100 */
[----:B------:R-:W-:-:S03]  /*0850*/  NOP ;  /* 0x0000000000007918 */ /* 0x000fc60000000000 */
[----:B------:R0:W-:Y:S01]  /*0860*/  STL [R1+0x454], R0 ;  /* 0x0004540001007387 */ /* 0x0001e20000100800 */
[----:B-1----:R-:W-:Y:S05]  /*0870*/  @!P5 BRA `(.L_x_3) ;  /* 0x000000000008d947 */ /* 0x002fea0003800000 */
[----:B--2-4-:R-:W-:Y:S01]  /*0880*/  UCGABAR_ARV ;  /* 0x00000000000079c7 */ /* 0x014fe20008000000 */
[----:B------:R-:W-:Y:S05]  /*0890*/  BRA `(.L_x_4) ;  /* 0x0000000000047947 */ /* 0x000fea0003800000 */
.L_x_3:
[----:B--2-4-:R-:W-:Y:S01]  /*08a0*/  NOP ;  /* 0x0000000000007918 */ /* 0x014fe20000000000 */
.L_x_4:
[----:B0-----:R-:W0:Y:S01]  /*08b0*/  LDC R0, c[0x0][0x65c] ;  /* 0x00019700ff007b82 */ /* 0x001e220000000800 */
[----:B------:R-:W-:Y:S02]  /*08c0*/  IMAD.U32 R4, RZ, RZ, UR9 ;  /* 0x00000009ff047e24 */ /* 0x000fe4000f8e00ff */
[----:B------:R-:W-:Y:S01]  /*08d0*/  IMAD.MOV.U32 R5, RZ, RZ, RZ ;  /* 0x000000ffff057224 */ /* 0x000fe200078e00ff */
[----:B0-----:R-:W-:-:S13]  /*08e0*/  ISETP.NE.AND P4, PT, R0, 0x1, PT ;  /* 0x000000010000780c */ /* 0x001fda0003f85270 */
[----:B------:R-:W0:Y:S01]  /*08f0*/  @P4 LDC R7, c[0x0][0x10] ;  /* 0x00000400ff074b82 */ /* 0x000e220000000800 */
[----:B------:R-:W-:Y:S02]  /*0900*/  @P4 IMAD.MOV.U32 R3, RZ, RZ, RZ ;  /* 0x000000ffff034224 */ /* 0x000fe400078e00ff */
[----:B------:R-:W-:-:S05]  /*0910*/  @P4 IMAD.MOV.U32 R15, RZ, RZ, RZ ;  /* 0x000000ffff0f4224 */ /* 0x000fca00078e00ff */
[----:B------:R-:W1:Y:S01]  /*0920*/  @!P4 LDC R9, c[0x0][0xc] ;  /* 0x00000300ff09cb82 */ /* 0x000e620000000800 */
[----:B0-----:R-:W-:-:S04]  /*0930*/  @P4 IMAD.WIDE.U32 R6, R7, UR9, R2 ;  /* 0x0000000907064c25 */ /* 0x001fc8000f8e0002 */
[----:B------:R-:W-:Y:S02]  /*0940*/  @P4 IMAD.MOV.U32 R8, RZ, RZ, R6 ;  /* 0x000000ffff084224 */ /* 0x000fe400078e0006 */
[----:B------:R-:W-:Y:S02]  /*0950*/  @P4 IMAD.IADD R16, R7, 0x1, R15 ;  /* 0x0000000107104824 */ /* 0x000fe400078e020f */
[----:B-1----:R-:W-:-:S04]  /*0960*/  @!P4 IMAD.WIDE.U32 R4, R2, R9, R4 ;  /* 0x000000090204c225 */ /* 0x002fc800078e0004 */
[----:B------:R-:W-:Y:S02]  /*0970*/  @!P4 IMAD.MOV.U32 R8, RZ, RZ, R4 ;  /* 0x000000ffff08c224 */ /* 0x000fe400078e0004 */
[----:B------:R-:W-:-:S03]  /*0980*/  @!P4 IMAD.MOV.U32 R16, RZ, RZ, R5 ;  /* 0x000000ffff10c224 */ /* 0x000fc600078e0005 */
[----:B------:R0:W-:Y:S04]  /*0990*/  STL [R1+0x460], R8 ;  /* 0x0004600801007387 */ /* 0x0001e80000100800 */
[----:B------:R0:W-:Y:S01]  /*09a0*/  STL [R1+0x45c], R16 ;  /* 0x00045c1001007387 */ /* 0x0001e20000100800 */
[----:B------:R-:W-:Y:S05]  /*09b0*/  @!P5 BRA `(.L_x_5) ;  /* 0x00000000000cd947 */ /* 0x000fea0003800000 */
[----:B------:R-:W-:Y:S01]  /*09c0*/  UCGABAR_WAIT ;  /* 0x0000000000007dc7 */ /* 0x000fe20008000000 */
[----:B------:R-:W-:Y:S01]  /*09d0*/  CCTL.IVALL ;  /* 0x00000000ff00798f */ /* 0x000fe20002000000 */
[----:B------:R-:W-:Y:S05]  /*09e0*/  BRA `(.L_x_6) ;  /* 0x0000000000047947 */ /* 0x000fea0003800000 */
.L_x_5:
[----:B------:R-:W-:Y:S06]  /*09f0*/  BAR.SYNC.DEFER_BLOCKING 0x0 ;  /* 0x0000000000007b1d */ /* 0x000fec0000010000 */
.L_x_6:
[----:B------:R-:W-:Y:S05]  /*0a00*/  @!P1 BRA `(.L_x_7) ;  /* 0x0000023400049947 */ /* 0x000fea0003800000 */
[----:B------:R-:W-:-:S06]  /*0a10*/  UISETP.GT.U32.AND UP0, UPT, UR10, 0x1, UPT ;  /* 0x000000010a00788c */ /* 0x000fcc000bf04070 */
[----:B------:R-:W-:-:S13]  /*0a20*/  PLOP3.LUT P0, PT, PT, PT, UP0, 0x80, 0x0 ;  /* 0x000000000000781c */ /* 0x000fda0003f0f008 */
[----:B------:R-:W-:Y:S05]  /*0a30*/  @P0 EXIT ;  /* 0x000000000000094d */ /* 0x000fea0003800000 */
[----:B------:R-:W-:Y:S01]  /*0a40*/  IMAD.MOV.U32 R5, RZ, RZ, -0x1 ;  /* 0xffffffffff057424 */ /* 0x000fe200078e00ff */
[----:B------:R-:W-:Y:S01]  /*0a50*/  ULDC.64 UR4, c[0x0][0x650] ;  /* 0x0001940000047ab9 */ /* 0x000fe20000000a00 */
[----:B------:R-:W-:Y:S01]  /*0a60*/  IMAD.MOV.U32 R4, RZ, RZ, -0x1 ;  /* 0xffffffffff047424 */ /* 0x000fe200078e00ff */
[----:B------:R-:W-:Y:S01]  /*0a70*/  ISETP.GE.U32.AND P0, PT, R8, UR4, PT ;  /* 0x0000000408007c0c */ /* 0x000fe2000bf06070 */
[----:B------:R-:W-:Y:S01]  /*0a80*/  UMOV UR10, 0xffffffff ;  /* 0xffffffff000a7882 */ /* 0x000fe20000000000 */
[----:B------:R1:W-:Y:S01]  /*0a90*/  STL [R1+0x468], R5 ;  /* 0x0004680501007387 */ /* 0x0003e20000100800 */
[----:B------:R-:W-:Y:S02]  /*0aa0*/  PRMT R0, RZ, 0x7610, R0 ;  /* 0x00007610ff007816 */ /* 0x000fe40000000000 */
[----:B------:R-:W-:Y:S01]  /*0ab0*/  ISETP.GE.U32.AND.EX P0, PT, R16, UR5, PT, P0 ;  /* 0x0000000510007c0c */ /* 0x000fe2000bf06100 */
[----:B------:R1:W-:-:S12]  /*0ac0*/  STL [R1+0x464], R4 ;  /* 0x0004640401007387 */ /* 0x0003d80000100800 */
[----:B-1----:R-:W-:Y:S05]  /*0ad0*/  @P0 BRA `(.L_x_8) ;  /* 0x00000004003c0947 */ /* 0x002fea0003800000 */
[----:B------:R-:W-:Y:S01]  /*0ae0*/  ULDC.64 UR14, c[0x0][0x628] ;  /* 0x00018a00000e7ab9 */ /* 0x000fe20000000a00 */
[----:B------:R-:W1:Y:S01]  /*0af0*/  LDC.64 R6, c[0x0][0x620] ;  /* 0x00018800ff067b82 */ /* 0x000e620000000a00 */
[----:B------:R-:W-:Y:S01]  /*0b00*/  ISETP.NE.U32.AND P0, PT, RZ, UR14, PT ;  /* 0x0000000eff007c0c */ /* 0x000fe2000bf05070 */
[----:B------:R-:W-:Y:S01]  /*0b10*/  ULDC UR11, c[0x0][0x630] ;  /* 0x00018c00000b7ab9 */ /* 0x000fe20000000800 */
[----:B------:R-:W-:Y:S02]  /*0b20*/  R2UR UR4, R8 ;  /* 0x00000000080472ca */ /* 0x000fe400000e0000 */
[----:B------:R-:W-:Y:S02]  /*0b30*/  ISETP.NE.AND.EX P0, PT, RZ, UR15, PT, P0 ;  /* 0x0000000fff007c0c */ /* 0x000fe4000bf05300 */
[----:B------:R-:W-:-:S11]  /*0b40*/  R2UR UR5, R16 ;  /* 0x00000000100572ca */ /* 0x000fd600000e0000 */
[----:B------:R-:W-:Y:S05]  /*0b50*/  @!P0 BRA `(.L_x_9) ;  /* 0x0000000000308947 */ /* 0x000fea0003800000 */
[----:B------:R-:W-:Y:S01]  /*0b60*/  R2UR UR4, R8 ;  /* 0x00000000080472ca */ /* 0x000fe200000e0000 */
[----:B------:R-:W-:Y:S01]  /*0b70*/  ULDC UR8, c[0x0][0x634] ;  /* 0x00018d0000087ab9 */ /* 0x000fe20000000800 */
[----:B------:R-:W-:-:S11]  /*0b80*/  R2UR UR10, R16 ;  /* 0x00000000100a72ca */ /* 0x000fd600000e0000 */
[----:B------:R-:W-:-:S04]  /*0b90*/  UIADD3 UR8, UP0, UR4, UR8, URZ ;  /* 0x0000000804087290 */ /* 0x000fc8000ff1e03f */
[----:B------:R-:W-:-:S04]  /*0ba0*/  UIADD3.X UR10, URZ, UR10, URZ, UP0, !UPT ;  /* 0x0000000a3f0a7290 */ /* 0x000fc800087fe43f */
[----:B------:R-:W-:-:S04]  /*0bb0*/  UIMAD.WIDE.U32 UR4, UR10, UR14, URZ ;  /* 0x0000000e0a0472a5 */ /* 0x000fc8000f8e003f */
[----:B------:R-:W-:Y:S02]  /*0bc0*/  UIMAD.WIDE.U32 UR6, UP0, UR8, UR15, UR4 ;  /* 0x0000000f080672a5 */ /* 0x000fe4000f800004 */
[----:B------:R-:W-:Y:S02]  /*0bd0*/  UIMAD.WIDE.U32 UR4, UR8, UR14, URZ ;  /* 0x0000000e080472a5 */ /* 0x000fe4000f8e003f */
[----:B------:R-:W-:Y:S02]  /*0be0*/  UIADD3.X UR9, URZ, URZ, URZ, UP0, !UPT ;  /* 0x0000003f3f097290 */ /* 0x000fe400087fe43f */
[----:B------:R-:W-:Y:S01]  /*0bf0*/  UIADD3 URZ, UP0, UR5, UR6, URZ ;  /* 0x00000006053f7290 */ /* 0x000fe2000ff1e03f */
[----:B------:R-:W-:-:S03]  /*0c00*/  UMOV UR8, UR7 ;  /* 0x0000000700087c82 */ /* 0x000fc60008000000 */
[----:B------:R-:W-:-:S12]  /*0c10*/  UIMAD.WIDE.U32.X UR4, UR10, UR15, UR8, UP0 ;  /* 0x0000000f0a0472a5 */ /* 0x000fd800080e0408 */
.L_x_9:
[----:B------:R-:W-:Y:S01]  /*0c20*/  USHF.R.U64 UR10, UR4, UR11, UR5 ;  /* 0x0000000b040a7299 */ /* 0x000fe20008001205 */
[----:B------:R-:W2:Y:S01]  /*0c30*/  LDC.64 R20, c[0x0][0x640] ;  /* 0x00019000ff147b82 */ /* 0x000ea20000000a00 */
[----:B------:R-:W-:Y:S01]  /*0c40*/  USHF.R.U32.HI UR4, URZ, UR11, UR5 ;  /* 0x0000000b3f047299 */ /* 0x000fe20008011605 */
[----:B------:R-:W-:Y:S02]  /*0c50*/  IMAD.MOV.U32 R4, RZ, RZ, R8 ;  /* 0x000000ffff047224 */ /* 0x000fe400078e0008 */
[----:B------:R-:W-:Y:S01]  /*0c60*/  IMAD R12, R13, R12, R2 ;  /* 0x0000000c0d0c7224 */ /* 0x000fe200078e0202 */
[----:B------:R-:W-:Y:S01]  /*0c70*/  IADD3 R3, P0, RZ, -UR10, RZ ;  /* 0x8000000aff037c10 */ /* 0x000fe2000ff1e0ff */
[----:B------:R-:W-:Y:S02]  /*0c80*/  IMAD.MOV.U32 R13, RZ, RZ, 0x1 ;  /* 0x00000001ff0d7424 */ /* 0x000fe400078e00ff */
[----:B------:R-:W3:Y:S02]  /*0c90*/  LDC R10, c[0x0][0x618] ;  /* 0x00018600ff0a7b82 */ /* 0x000ee40000000800 */
[----:B------:R-:W-:-:S04]  /*0ca0*/  IMAD.X R5, RZ, RZ, ~UR4, P0 ;  /* 0x80000004ff057e24 */ /* 0x000fc800080e06ff */
[-C--:B-1----:R-:W-:Y:S02]  /*0cb0*/  IMAD R0, R5, R6.reuse, RZ ;  /* 0x0000000605007224 */ /* 0x082fe400078e02ff */
[----:B------:R-:W1:Y:S01]  /*0cc0*/  LDC R14, c[0x0][0x608] ;  /* 0x00018200ff0e7b82 */ /* 0x000e620000000800 */
[----:B------:R-:W-:Y:S02]  /*0cd0*/  IMAD.MOV.U32 R5, RZ, RZ, R16 ;  /* 0x000000ffff057224 */ /* 0x000fe400078e0010 */
[----:B------:R-:W-:-:S05]  /*0ce0*/  IMAD.WIDE.U32 R4, R3, R6, R4 ;  /* 0x0000000603047225 */ /* 0x000fca00078e0004 */
[----:B------:R-:W4:Y:S01]  /*0cf0*/  LDC R18, c[0x0][0x658] ;  /* 0x00019600ff127b82 */ /* 0x000f220000000800 */
[----:B------:R-:W-:Y:S01]  /*0d00*/  IMAD R3, R3, R7, R0 ;  /* 0x0000000703037224 */ /* 0x000fe200078e0200 */
[----:B--2---:R-:W-:-:S03]  /*0d10*/  ISETP.NE.U32.AND P0, PT, R20, RZ, PT ;  /* 0x000000ff1400720c */ /* 0x004fc60003f05070 */
[----:B------:R-:W-:Y:S01]  /*0d20*/  IMAD.IADD R3, R5, 0x1, R3 ;  /* 0x0000000105037824 */ /* 0x000fe200078e0203 */
[----:B------:R-:W-:Y:S01]  /*0d30*/  ISETP.NE.AND.EX P0, PT, R21, RZ, PT, P0 ;  /* 0x000000ff1500720c */ /* 0x000fe20003f05300 */
[----:B------:R-:W-:Y:S01]  /*0d40*/  IMAD.MOV.U32 R5, RZ, RZ, -0x1 ;  /* 0xffffffffff057424 */ /* 0x000fe200078e00ff */
[----:B0-----:R-:W0:Y:S02]  /*0d50*/  LDC R16, c[0x0][0x600] ;  /* 0x00018000ff107b82 */ /* 0x001e240000000800 */
[-CC-:B---3--:R-:W-:Y:S02]  /*0d60*/  SHF.R.U64 R8, R4, R10.reuse, R3.reuse ;  /* 0x0000000a04087219 */ /* 0x188fe40000001203 */
[----:B------:R-:W-:-:S04]  /*0d70*/  SHF.R.U32.HI R3, RZ, R10, R3 ;  /* 0x0000000aff037219 */ /* 0x000fc80000011603 */
[----:B------:R-:W2:Y:S01]  /*0d80*/  LDC R15, c[0x0][0x648] ;  /* 0x00019200ff0f7b82 */ /* 0x000ea20000000800 */
[-CC-:B-1----:R-:W-:Y:S02]  /*0d90*/  SHF.R.U64 R23, R8, R14.reuse, R3.reuse ;  /* 0x0000000e08177219 */ /* 0x182fe40000001203 */
[----:B------:R-:W-:-:S05]  /*0da0*/  SHF.R.U32.HI R3, RZ, R14, R3 ;  /* 0x0000000eff037219 */ /* 0x000fca0000011603 */
[----:B------:R-:W1:Y:S01]  /*0db0*/  LDC R17, c[0x0][0x638] ;  /* 0x00018e00ff117b82 */ /* 0x000e620000000800 */
[-CC-:B----4-:R-:W-:Y:S02]  /*0dc0*/  SHF.R.U64 R10, R23, R18.reuse, R3.reuse ;  /* 0x00000012170a7219 */ /* 0x190fe40000001203 */
[-C--:B------:R-:W-:Y:S02]  /*0dd0*/  SHF.L.U32 R0, R5, R18.reuse, RZ ;  /* 0x0000001205007219 */ /* 0x080fe400000006ff */
[----:B------:R-:W-:Y:S01]  /*0de0*/  SHF.R.U32.HI R3, RZ, R18, R3 ;  /* 0x00000012ff037219 */ /* 0x000fe20000011603 */
[----:B------:R-:W-:Y:S01]  /*0df0*/  IMAD.MOV.U32 R2, RZ, RZ, R10 ;  /* 0x000000ffff027224 */ /* 0x000fe200078e000a */
[----:B------:R-:W-:Y:S01]  /*0e00*/  LOP3.LUT R0, RZ, R0, RZ, 0x33, !PT ;  /* 0x00000000ff007212 */ /* 0x000fe200078e33ff */
[----:B------:R-:W3:Y:S01]  /*0e10*/  LDC R19, c[0x0][0x610] ;  /* 0x00018400ff137b82 */ /* 0x000ee20000000800 */
[----:B------:R-:W-:Y:S05]  /*0e20*/  @!P0 BRA `(.L_x_10) ;  /* 0x0000000000288947 */ /* 0x000fea0003800000 */
[----:B------:R-:W4:Y:S02]  /*0e30*/  LDC R7, c[0x0][0x64c] ;  /* 0x00019300ff077b82 */ /* 0x000f240000000800 */
[----:B----4-:R-:W-:-:S05]  /*0e40*/  IADD3 R7, P0, R10, R7, RZ ;  /* 0x000000070a077210 */ /* 0x010fca0007f1e0ff */
[----:B------:R-:W-:-:S04]  /*0e50*/  IMAD.X R9, RZ, RZ, R3, P0 ;  /* 0x000000ffff097224 */ /* 0x000fc800000e0603 */
[----:B------:R-:W-:-:S04]  /*0e60*/  IMAD.WIDE.U32 R2, R9, R20, RZ ;  /* 0x0000001409027225 */ /* 0x000fc800078e00ff */
[----:B------:R-:W-:-:S04]  /*0e70*/  IMAD.WIDE.U32 R4, P0, R7, R21, R2 ;  /* 0x0000001507047225 */ /* 0x000fc80007800002 */
[----:B------:R-:W-:-:S04]  /*0e80*/  IMAD.WIDE.U32 R2, R7, R20, RZ ;  /* 0x0000001407027225 */ /* 0x000fc800078e00ff */
[----:B------:R-:W-:Y:S01]  /*0e90*/  IMAD.X R7, RZ, RZ, RZ, P0 ;  /* 0x000000ffff077224 */ /* 0x000fe200000e06ff */
[----:B------:R-:W-:Y:S01]  /*0ea0*/  IADD3 RZ, P0, R3, R4, RZ ;  /* 0x0000000403ff7210 */ /* 0x000fe20007f1e0ff */
[----:B------:R-:W-:-:S04]  /*0eb0*/  IMAD.MOV.U32 R6, RZ, RZ, R5 ;  /* 0x000000ffff067224 */ /* 0x000fc800078e0005 */
[----:B------:R-:W-:-:S08]  /*0ec0*/  IMAD.WIDE.U32.X R2, R9, R21, R6, P0 ;  /* 0x0000001509027225 */ /* 0x000fd000000e0406 */
.L_x_10:
[----:B--2---:R-:W-:Y:S01]  /*0ed0*/  SHF.R.U64 R4, R2, R15, R3 ;  /* 0x0000000f02047219 */ /* 0x004fe20000001203 */
[----:B0-----:R-:W-:Y:S01]  /*0ee0*/  VIADD R5, R16, 0xffffffff ;  /* 0xffffffff10057836 */ /* 0x001fe20000000000 */
[----:B------:R-:W-:Y:S02]  /*0ef0*/  SHF.L.U32 R2, R13, R18, RZ ;  /* 0x000000120d027219 */ /* 0x000fe400000006ff */
[----:B------:R-:W-:Y:S01]  /*0f00*/  LOP3.LUT R3, R23, R0, RZ, 0xc0, !PT ;  /* 0x0000000017037212 */ /* 0x000fe200078ec0ff */
[----:B------:R-:W-:Y:S01]  /*0f10*/  IMAD.MOV R6, RZ, RZ, -R4 ;  /* 0x000000ffff067224 */ /* 0x000fe200078e0a04 */
[----:B------:R-:W-:Y:S02]  /*0f20*/  SEL R0, R11, R12, !P4 ;  /* 0x0000000c0b007207 */ /* 0x000fe40006000000 */
[----:B------:R-:W-:Y:S01]  /*0f30*/  LOP3.LUT R5, R8, R5, RZ, 0xc0, !PT ;  /* 0x0000000508057212 */ /* 0x000fe200078ec0ff */
[----:B------:R-:W-:Y:S02]  /*0f40*/  IMAD R7, R2, R4, R3 ;  /* 0x0000000402077224 */ /* 0x000fe400078e0203 */
[----:B-1----:R-:W-:-:S02]  /*0f50*/  IMAD R3, R6, R17, R10 ;  /* 0x0000001106037224 */ /* 0x002fc400078e020a */
[----:B---3--:R-:W-:Y:S02]  /*0f60*/  IMAD R2, R7, R19, R0 ;  /* 0x0000001307027224 */ /* 0x008fe400078e0200 */
[----:B------:R-:W-:Y:S02]  /*0f70*/  IMAD R3, R3, R16, R5 ;  /* 0x0000001003037224 */ /* 0x000fe400078e0205 */
[----:B------:R-:W-:-:S03]  /*0f80*/  IMAD.MOV.U32 R0, RZ, RZ, 0x1 ;  /* 0x00000001ff007424 */ /* 0x000fc600078e00ff */
[----:B------:R-:W-:Y:S02]  /*0f90*/  SEL R4, R3, R2, !P4 ;  /* 0x0000000203047207 */ /* 0x000fe40006000000 */
[----:B------:R-:W-:-:S03]  /*0fa0*/  SEL R2, R2, R3, !P4 ;  /* 0x0000000302027207 */ /* 0x000fc60006000000 */
[----:B------:R1:W-:Y:S04]  /*0fb0*/  STL [R1+0x464], R4 ;  /* 0x0004640401007387 */ /* 0x0003e80000100800 */
[----:B------:R1:W-:Y:S02]  /*0fc0*/  STL [R1+0x468], R2 ;  /* 0x0004680201007387 */ /* 0x0003e40000100800 */
.L_x_8:
[----:B------:R-:W-:-:S08]  /*0fd0*/  NOP ;  /* 0x0000000000007918 */ /* 0x000fd00000000000 */
[----:B------:R-:W2:Y:S02]  /*0fe0*/  USETMAXREG.TRY_ALLOC.CTAPOOL UP0, 0xf0 ;  /* 0x000000f0000079c8 */ /* 0x000ea40008000600 */
[----:B--2---:R-:W-:-:S13]  /*0ff0*/  PLOP3.LUT P0, PT, PT, PT, UP0, 0x80, 0x0 ;  /* 0x000000000000781c */ /* 0x004fda0003f0f008 */
[----:B------:R-:W-:Y:S05]  /*1000*/  @!P0 BRA `(.L_x_8) ;  /* 0xfffffffc00f08947 */ /* 0x000fea000383ffff */
[----:B------:R-:W-:Y:S01]  /*1010*/  ULDC.64 UR4, c[0x0][0x598] ;  /* 0x0001660000047ab9 */ /* 0x000fe20000000a00 */
[----:B------:R-:W-:Y:S01]  /*1020*/  ULDC.64 UR14, c[0x0][0x208] ;  /* 0x00008200000e7ab9 */ /* 0x000fe20000000a00 */
[----:B------:R-:W-:-:S04]  /*1030*/  ISETP.NE.U32.AND P0, PT, RZ, UR4, PT ;  /* 0x00000004ff007c0c */ /* 0x000fc8000bf05070 */
[----:B------:R-:W-:-:S13]  /*1040*/  ISETP.NE.AND.EX P0, PT, RZ, UR5, PT, P0 ;  /* 0x00000005ff007c0c */ /* 0x000fda000bf05300 */
[----:B------:R-:W-:Y:S05]  /*1050*/  @!P0 BRA `(.L_x_11) ;  /* 0x0000000000208947 */ /* 0x000fea0003800000 */
[----:B-1----:R-:W1:Y:S02]  /*1060*/  LDC.64 R2, c[0x0][0x598] ;  /* 0x00016600ff027b82 */ /* 0x002e640000000a00 */
[----:B-1----:R-:W2:Y:S02]  /*1070*/  LDG.E.64 R2, desc[UR14][R2.64] ;  /* 0x0000000e02027981 */ /* 0x002ea4000c1e1b00 */
[----:B--2---:R-:W-:-:S04]  /*1080*/  ISETP.NE.U32.AND P0, PT, R2, RZ, PT ;  /* 0x000000ff0200720c */ /* 0x004fc80003f05070 */
[----:B------:R-:W-:-:S13]  /*1090*/  ISETP.NE.AND.EX P0, PT, R3, RZ, PT, P0 ;  /* 0x000000ff0300720c */ /* 0x000fda0003f05300 */
[----:B------:R-:W-:Y:S05]  /*10a0*/  @!P0 BRA `(.L_x_11) ;  /* 0x00000000000c8947 */ /* 0x000fea0003800000 */
[----:B------:R-:W2:Y:S02]  /*10b0*/  LD.E R2, desc[UR14][R2.64] ;  /* 0x0000000e02027980 */ /* 0x000ea4000c101900 */
[----:B--2---:R-:W-:Y:S01]  /*10c0*/  R2UR UR20, R2 ;  /* 0x00000000021472ca */ /* 0x004fe200000e0000 */
[----:B------:R-:W-:-:S14]  /*10d0*/  BRA `(.L_x_12) ;  /* 0x0000000000247947 */ /* 0x000fdc0003800000 */
.L_x_11:
[----:B------:R-:W-:Y:S02]  /*10e0*/  ULDC.64 UR4, c[0x0][0x588] ;  /* 0x0001620000047ab9 */ /* 0x000fe40000000a00 */
[----:B------:R-:W-:-:S04]  /*10f0*/  ISETP.NE.U32.AND P0, PT, RZ, UR4, PT ;  /* 0x00000004ff007c0c */ /* 0x000fc8000bf05070 */
[----:B------:R-:W-:-:S13]  /*1100*/  ISETP.NE.AND.EX P0, PT, RZ, UR5, PT, P0 ;  /* 0x00000005ff007c0c */ /* 0x000fda000bf05300 */
[----:B------:R-:W-:Y:S05]  /*1110*/  @!P0 BRA `(.L_x_13) ;  /* 0x0000000000108947 */ /* 0x000fea0003800000 */
[----:B-1----:R-:W1:Y:S02]  /*1120*/  LDC.64 R2, c[0x0][0x588] ;  /* 0x00016200ff027b82 */ /* 0x002e640000000a00 */
[----:B-1----:R-:W2:Y:S02]  /*1130*/  LDG.E R2, desc[UR14][R2.64] ;  /* 0x0000000e02027981 */ /* 0x002ea4000c1e1900 */
[----:B--2---:R-:W-:Y:S01]  /*1140*/  R2UR UR20, R2 ;  /* 0x00000000021472ca */ /* 0x004fe200000e0000 */
[----:B------:R-:W-:-:S14]  /*1150*/  BRA `(.L_x_12) ;  /* 0x0000000000047947 */ /* 0x000fdc0003800000 */
.L_x_13:
[----:B------:R-:W-:-:S05]  /*1160*/  ULDC UR20, c[0x0][0x580] ;  /* 0x0001600000147ab9 */ /* 0x000fca0000000800 */
.L_x_12:
[----:B------:R-:W-:Y:S02]  /*1170*/  ULDC.64 UR4, c[0x0][0x5a0] ;  /* 0x0001680000047ab9 */ /* 0x000fe40000000a00 */
        /* <DEDUP_REMOVED lines=11> */
.L_x_14:
        /* <DEDUP_REMOVED lines=8> */
.L_x_16:
[----:B------:R-:W-:-:S05]  /*12b0*/  ULDC UR21, c[0x0][0x584] ;  /* 0x0001610000157ab9 */ /* 0x000fca0000000800 */
.L_x_15:
[----:B------:R-:W-:-:S13]  /*12c0*/  LOP3.LUT P0, RZ, R0, 0xff, RZ, 0xc0, !PT ;  /* 0x000000ff00ff7812 */ /* 0x000fda000780c0ff */
[----:B------:R-:W-:Y:S05]  /*12d0*/  @!P0 EXIT ;  /* 0x000000000000894d */ /* 0x000fea0003800000 */
[----:B------:R-:W-:Y:S01]  /*12e0*/  ULDC UR4, c[0x0][0x28c] ;  /* 0x0000a30000047ab9 */ /* 0x000fe20000000800 */
[----:B------:R-:W-:Y:S02]  /*12f0*/  ULOP3.LUT UR22, UR13, 0x1, URZ, 0xfc, !UPT ;  /* 0x000000010d167892 */ /* 0x000fe4000f8efc3f */
[----:B------:R-:W-:-:S04]  /*1300*/  UIADD3 UR4, UR4, 0x3f, URZ ;  /* 0x0000003f04047890 */ /* 0x000fc8000fffe03f */
[----:B------:R-:W-:-:S04]  /*1310*/  USHF.R.S32.HI UR5, URZ, 0x1f, UR4 ;  /* 0x0000001f3f057899 */ /* 0x000fc80008011404 */
[----:B------:R-:W-:-:S03]  /*1320*/  ULEA.HI UR5, UR5, UR4, URZ, 0x6 ;  /* 0x0000000405057291 */ /* 0x000fc6000f8f303f */
[----:B------:R-:W-:Y:S01]  /*1330*/  UMOV UR4, URZ ;  /* 0x0000003f00047c82 */ /* 0x000fe20008000000 */
[----:B------:R-:W-:-:S03]  /*1340*/  USHF.R.S32.HI UR9, URZ, 0x6, UR5 ;  /* 0x000000063f097899 */ /* 0x000fc60008011405 */
[----:B------:R-:W-:-:S09]  /*1350*/  UMOV UR5, URZ ;  /* 0x0000003f00057c82 */ /* 0x000fd20008000000 */
.L_x_555:
[----:B------:R-:W-:Y:S01]  /*1360*/  STL [R1+0x450], RZ ;  /* 0x000450ff01007387 */ /* 0x000fe20000100800 */
[----:B--2---:R-:W2:Y:S01]  /*1370*/  S2UR UR18, SR_CgaCtaId ;  /* 0x00000000001279c3 */ /* 0x004ea20000008800 */
[----:B------:R-:W-:Y:S01]  /*1380*/  UMOV UR17, 0x400 ;  /* 0x0000040000117882 */ /* 0x000fe20000000000 */
[----:B------:R-:W-:Y:S01]  /*1390*/  UMOV UR6, URZ ;  /* 0x0000003f00067c82 */ /* 0x000fe20008000000 */
[----:B------:R-:W-:Y:S01]  /*13a0*/  STL [R1+0x44c], RZ ;  /* 0x00044cff01007387 */ /* 0x000fe20000100800 */
[----:B------:R-:W-:Y:S01]  /*13b0*/  UMOV UR7, URZ ;  /* 0x0000003f00077c82 */ /* 0x000fe20008000000 */
[----:B------:R-:W-:Y:S01]  /*13c0*/  UMOV UR8, URZ ;  /* 0x0000003f00087c82 */ /* 0x000fe20008000000 */
[----:B------:R-:W-:Y:S01]  /*13d0*/  UMOV UR23, UR5 ;  /* 0x0000000500177c82 */ /* 0x000fe20008000000 */
[----:B------:R-:W-:Y:S01]  /*13e0*/  STL [R1+0x448], RZ ;  /* 0x000448ff01007387 */ /* 0x000fe20000100800 */
[----:B-1-3--:R-:W1:Y:S01]  /*13f0*/  LDC R2, c[0x0][0x28c] ;  /* 0x0000a300ff027b82 */ /* 0x00ae620000000800 */
[----:B------:R-:W-:-:S02]  /*1400*/  CS2R R236, SRZ ;  /* 0x0000000000ec7805 */ /* 0x000fc4000001ff00 */
[----:B------:R-:W-:Y:S01]  /*1410*/  CS2R R234, SRZ ;  /* 0x0000000000ea7805 */ /* 0x000fe2000001ff00 */
[----:B------:R-:W-:Y:S01]  /*1420*/  STL [R1+0x444], RZ ;  /* 0x000444ff01007387 */ /* 0x000fe20000100800 */
[----:B------:R-:W-:Y:S02]  /*1430*/  CS2R R232, SRZ ;  /* 0x0000000000e87805 */ /* 0x000fe4000001ff00 */
[----:B------:R-:W-:Y:S02]  /*1440*/  CS2R R230, SRZ ;  /* 0x0000000000e67805 */ /* 0x000fe4000001ff00 */
[----:B------:R-:W-:Y:S01]  /*1450*/  CS2R R228, SRZ ;  /* 0x0000000000e47805 */ /* 0x000fe2000001ff00 */
[----:B------:R-:W-:Y:S01]  /*1460*/  STL [R1+0x440], RZ ;  /* 0x000440ff01007387 */ /* 0x000fe20000100800 */
[----:B------:R-:W-:Y:S02]  /*1470*/  CS2R R226, SRZ ;  /* 0x0000000000e27805 */ /* 0x000fe4000001ff00 */
        /* <DEDUP_REMOVED lines=15> */
[----:B-1----:R-:W-:Y:S02]  /*1570*/  ISETP.GE.AND P0, PT, R2, 0x1, PT ;  /* 0x000000010200780c */ /* 0x002fe40003f06270 */
        /* <DEDUP_REMOVED lines=39> */
[----:B0-----:R-:W-:Y:S02]  /*17f0*/  CS2R R16, SRZ ;  /* 0x0000000000107805 */ /* 0x001fe4000001ff00 */
[----:B------:R-:W-:-:S02]  /*1800*/  CS2R R14, SRZ ;  /* 0x00000000000e7805 */ /* 0x000fc4000001ff00 */
[----:B------:R-:W-:Y:S01]  /*1810*/  CS2R R12, SRZ ;  /* 0x00000000000c7805 */ /* 0x000fe2000001ff00 */
[----:B------:R-:W-:Y:S01]  /*1820*/  STL [R1+0x404], RZ ;  /* 0x000404ff01007387 */ /* 0x000fe20000100800 */
[----:B------:R-:W-:Y:S02]  /*1830*/  CS2R R10, SRZ ;  /* 0x00000000000a7805 */ /* 0x000fe4000001ff00 */
[----:B------:R-:W-:Y:S02]  /*1840*/  CS2R R8, SRZ ;  /* 0x0000000000087805 */ /* 0x000fe4000001ff00 */
[----:B------:R-:W-:Y:S01]  /*1850*/  CS2R R6, SRZ ;  /* 0x0000000000067805 */ /* 0x000fe2000001ff00 */
[----:B------:R-:W-:Y:S01]  /*1860*/  STL [R1+0x400], RZ ;  /* 0x000400ff01007387 */ /* 0x000fe20000100800 */
[----:B------:R-:W-:Y:S01]  /*1870*/  CS2R R4, SRZ ;  /* 0x0000000000047805 */ /* 0x000fe2000001ff00 */
[----:B------:R-:W-:Y:S01]  /*1880*/  IMAD.MOV.U32 R3, RZ, RZ, RZ ;  /* 0x000000ffff037224 */ /* 0x000fe200078e00ff */
[----:B------:R-:W-:Y:S01]  /*1890*/  CS2R R24, SRZ ;  /* 0x0000000000187805 */ /* 0x000fe2000001ff00 */
[----:B------:R-:W-:Y:S01]  /*18a0*/  STL [R1+0x3fc], RZ ;  /* 0x0003fcff01007387 */ /* 0x000fe20000100800 */
[----:B------:R-:W-:-:S02]  /*18b0*/  CS2R R26, SRZ ;  /* 0x00000000001a7805 */ /* 0x000fc4000001ff00 */
[----:B------:R-:W-:Y:S02]  /*18c0*/  CS2R R28, SRZ ;  /* 0x00000000001c7805 */ /* 0x000fe4000001ff00 */
[----:B------:R-:W-:Y:S01]  /*18d0*/  CS2R R30, SRZ ;  /* 0x00000000001e7805 */ /* 0x000fe2000001ff00 */
[----:B------:R-:W-:Y:S01]  /*18e0*/  STL [R1+0x3f8], RZ ;  /* 0x0003f8ff01007387 */ /* 0x000fe20000100800 */
[----:B------:R-:W-:Y:S02]  /*18f0*/  CS2R R32, SRZ ;  /* 0x0000000000207805 */ /* 0x000fe4000001ff00 */
[----:B------:R-:W-:Y:S02]  /*1900*/  CS2R R34, SRZ ;  /* 0x0000000000227805 */ /* 0x000fe4000001ff00 */
        /* <DEDUP_REMOVED lines=77> */
[----:B------:R-:W-:Y:S04]  /*1de0*/  STL [R1+0x3a8], RZ ;  /* 0x0003a8ff01007387 */ /* 0x000fe80000100800 */
        /* <DEDUP_REMOVED lines=106> */
[----:B------:R-:W-:Y:S04]  /*2490*/  STL [R1], RZ ;  /* 0x000000ff01007387 */ /* 0x000fe80000100800 */
        /* <DEDUP_REMOVED lines=39> */
[----:B------:R-:W-:Y:S01]  /*2710*/  STL [R1+0xa0], RZ ;  /* 0x0000a0ff01007387 */ /* 0x000fe20000100800 */
[----:B------:R-:W0:Y:S03]  /*2720*/  S2R R0, SR_TID.X ;  /* 0x0000000000007919 */ /* 0x000e260000002100 */
        /* <DEDUP_REMOVED lines=8> */
[----:B0-----:R-:W-:-:S03]  /*27b0*/  LOP3.LUT R0, R0, 0x80, RZ, 0xc0, !PT ;  /* 0x0000008000007812 */ /* 0x001fc600078ec0ff */
[----:B------:R-:W-:Y:S01]  /*27c0*/  STL [R1+0xc4], RZ ;  /* 0x0000c4ff01007387 */ /* 0x000fe20000100800 */
[----:B------:R-:W-:-:S03]  /*27d0*/  SHF.R.U32.HI R0, RZ, 0x7, R0 ;  /* 0x00000007ff007819 */ /* 0x000fc60000011600 */
        /* <DEDUP_REMOVED lines=33> */
[----:B------:R-:W0:Y:S04]  /*29f0*/  SHFL.IDX PT, R0, R0, RZ, 0x1f ;  /* 0x00001fff00007589 */ /* 0x000e2800000e0000 */
[----:B------:R1:W-:Y:S04]  /*2a00*/  STL [R1+0x14c], RZ ;  /* 0x00014cff01007387 */ /* 0x0003e80000100800 */
[----:B------:R1:W-:Y:S04]  /*2a10*/  STL [R1+0x150], RZ ;  /* 0x000150ff01007387 */ /* 0x0003e80000100800 */
[----:B------:R1:W-:Y:S04]  /*2a20*/  STL [R1+0x154], RZ ;  /* 0x000154ff01007387 */ /* 0x0003e80000100800 */
[----:B------:R1:W-:Y:S04]  /*2a30*/  STL [R1+0x158], RZ ;  /* 0x000158ff01007387 */ /* 0x0003e80000100800 */
[----:B------:R1:W-:Y:S04]  /*2a40*/  STL [R1+0x15c], RZ ;  /* 0x00015cff01007387 */ /* 0x0003e80000100800 */
[----:B------:R1:W-:Y:S01]  /*2a50*/  STL [R1+0x160], RZ ;  /* 0x000160ff01007387 */ /* 0x0003e20000100800 */
[----:B0-----:R-:W-:Y:S01]  /*2a60*/  R2UR UR12, R0 ;  /* 0x00000000000c72ca */ /* 0x001fe200000e0000 */
[----:B------:R-:W-:-:S02]  /*2a70*/  IMAD.U32 R0, RZ, RZ, UR4 ;  /* 0x00000004ff007e24 */ /* 0x000fc4000f8e00ff */
[----:B------:R1:W-:Y:S04]  /*2a80*/  STL [R1+0x164], RZ ;  /* 0x000164ff01007387 */ /* 0x0003e80000100800 */
[----:B------:R1:W-:Y:S04]  /*2a90*/  STL [R1+0x168], RZ ;  /* 0x000168ff01007387 */ /* 0x0003e80000100800 */
[----:B------:R1:W-:Y:S02]  /*2aa0*/  STL [R1+0x16c], RZ ;  /* 0x00016cff01007387 */ /* 0x0003e40000100800 */
[----:B------:R-:W-:-:S02]  /*2ab0*/  ULEA.HI UR11, UR12, UR12, URZ, 0x1 ;  /* 0x0000000c0c0b7291 */ /* 0x000fc4000f8f083f */
[----:B------:R1:W-:Y:S02]  /*2ac0*/  STL [R1+0x170], RZ ;  /* 0x000170ff01007387 */ /* 0x0003e40000100800 */
[----:B------:R-:W-:Y:S02]  /*2ad0*/  ULOP3.LUT UR16, UR11, 0xffffe, URZ, 0xc0, !UPT ;  /* 0x000ffffe0b107892 */ /* 0x000fe4000f8ec03f */
[----:B------:R1:W-:Y:S01]  /*2ae0*/  STL [R1+0x174], RZ ;  /* 0x000174ff01007387 */ /* 0x0003e20000100800 */
[----:B--2---:R-:W-:Y:S02]  /*2af0*/  ULEA UR11, UR18, UR17, 0x18 ;  /* 0x00000011120b7291 */ /* 0x004fe4000f8ec03f */
[----:B------:R-:W-:Y:S01]  /*2b00*/  UIADD3 UR16, UR12, -UR16, URZ ;  /* 0x800000100c107290 */ /* 0x000fe2000fffe03f */
[----:B------:R1:W-:Y:S03]  /*2b10*/  STL [R1+0x178], RZ ;  /* 0x000178ff01007387 */ /* 0x0003e60000100800 */
[----:B------:R-:W-:Y:S01]  /*2b20*/  ULEA UR16, UR16, UR11, 0xc ;  /* 0x0000000b10107291 */ /* 0x000fe2000f8e603f */
[----:B------:R1:W-:Y:S03]  /*2b30*/  STL [R1+0x17c], RZ ;  /* 0x00017cff01007387 */ /* 0x0003e60000100800 */
[----:B------:R-:W-:Y:S01]  /*2b40*/  UIADD3 UR16, UR16, 0x180, URZ ;  /* 0x0000018010107890 */ /* 0x000fe2000fffe03f */
[----:B------:R1:W-:Y:S03]  /*2b50*/  STL [R1+0x180], RZ ;  /* 0x000180ff01007387 */ /* 0x0003e60000100800 */
[----:B------:R-:W-:Y:S01]  /*2b60*/  USHF.R.U32.HI UR12, URZ, 0x4, UR16 ;  /* 0x000000043f0c7899 */ /* 0x000fe20008011610 */
[----:B------:R1:W-:Y:S03]  /*2b70*/  STL [R1+0x184], RZ ;  /* 0x000184ff01007387 */ /* 0x0003e60000100800 */
[----:B------:R-:W-:Y:S01]  /*2b80*/  ULOP3.LUT UR12, UR12, 0x3fff, URZ, 0xc0, !UPT ;  /* 0x00003fff0c0c7892 */ /* 0x000fe2000f8ec03f */
[----:B------:R1:W-:Y:S04]  /*2b90*/  STL [R1+0x188], RZ ;  /* 0x000188ff01007387 */ /* 0x0003e80000100800 */
        /* <DEDUP_REMOVED lines=28> */
[----:B------:R1:W-:Y:S01]  /*2d60*/  STL [R1+0x1fc], RZ ;  /* 0x0001fcff01007387 */ /* 0x0003e20000100800 */
[----:B------:R-:W-:Y:S05]  /*2d70*/  @!P0 BRA `(.L_x_17) ;  /* 0x0000004000c08947 */ /* 0x000fea0003800000 */
[----:B------:R-:W-:-:S06]  /*2d80*/  UISETP.NE.AND UP0, UPT, UR22, 0x3, UPT ;  /* 0x000000031600788c */ /* 0x000fcc000bf05270 */
[----:B------:R-:W-:-:S13]  /*2d90*/  PLOP3.LUT P1, PT, PT, PT, UP0, 0x80, 0x0 ;  /* 0x000000000000781c */ /* 0x000fda0003f2f008 */
[----:B------:R-:W-:Y:S05]  /*2da0*/  @!P1 BRA `(.L_x_18) ;  /* 0x0000000000049947 */ /* 0x000fea0003800000 */
[----:B------:R-:W-:Y:S01]  /*2db0*/  BPT.TRAP 0x1 ;  /* 0x000000040000795c */ /* 0x000fe20000300000 */
.L_x_18:
[----:B------:R-:W-:Y:S01]  /*2dc0*/  ULEA UR6, UR5, UR11, 0x3 ;  /* 0x0000000b05067291 */ /* 0x000fe2000f8e183f */
[----:B------:R-:W-:-:S05]  /*2dd0*/  IMAD.U32 R0, RZ, RZ, UR4 ;  /* 0x00000004ff007e24 */ /* 0x000fca000f8e00ff */
[----:B------:R-:W-:-:S04]  /*2de0*/  SHF.L.U32 R0, R0, 0x1f, RZ ;  /* 0x0000001f00007819 */ /* 0x000fc800000006ff */
[----:B------:R0:W2:Y:S01]  /*2df0*/  SYNCS.PHASECHK.TRANS64.TRYWAIT P0, [UR6], R0 ;  /* 0x00000000ff0075a7 */ /* 0x0000a20008000146 */
[----:B------:R-:W-:Y:S05]  /*2e00*/  @!P1 BRA `(.L_x_19) ;  /* 0x0000000000049947 */ /* 0x000fea0003800000 */
[----:B------:R-:W-:Y:S01]  /*2e10*/  BPT.TRAP 0x1 ;  /* 0x000000040000795c */ /* 0x000fe20000300000 */
.L_x_19:
[----:B--2---:R-:W-:Y:S05]  /*2e20*/  @P0 BRA `(.L_x_20) ;  /* 0x0000000000080947 */ /* 0x004fea0003800000 */
[----:B------:R-:W2:Y:S02]  /*2e30*/  SYNCS.PHASECHK.TRANS64.TRYWAIT P0, [UR6], R0 ;  /* 0x00000000ff0075a7 */ /* 0x000ea40008000146 */
[----:B--2---:R-:W-:Y:S05]  /*2e40*/  @!P0 BRA `(.L_x_21) ;  /* 0x0000022800308947 */ /* 0x004fea0003800000 */
.L_x_20:
[----:B------:R-:W-:Y:S01]  /*2e50*/  UIADD3 UR6, UR11, 0x1c180, URZ ;  /* 0x0001c1800b067890 */ /* 0x000fe2000fffe03f */
[----:B------:R-:W-:Y:S01]  /*2e60*/  WARPGROUP.ARRIVE ;  /* 0x00000000000079c5 */ /* 0x000fe20000000000 */
[----:B------:R-:W-:Y:S02]  /*2e70*/  ULOP3.LUT UR7, UR12, 0x10000, URZ, 0xfc, !UPT ;  /* 0x000100000c077892 */ /* 0x000fe4000f8efc3f */
[----:B------:R-:W-:Y:S02]  /*2e80*/  USHF.R.U32.HI UR6, URZ, 0x4, UR6 ;  /* 0x000000043f067899 */ /* 0x000fe40008011606 */
[----:B------:R-:W-:Y:S02]  /*2e90*/  ULEA UR7, UR5, UR7, 0xa ;  /* 0x0000000705077291 */ /* 0x000fe4000f8e503f */
[----:B------:R-:W-:Y:S01]  /*2ea0*/  ULOP3.LUT UR6, UR6, 0x3fff, URZ, 0xc0, !UPT ;  /* 0x00003fff06067892 */ /* 0x000fe2000f8ec03f */
[----:B------:R-:W-:Y:S01]  /*2eb0*/  UMOV UR17, 0x80000020 ;  /* 0x8000002000117882 */ /* 0x000fe20000000000 */
[----:B------:R-:W-:-:S02]  /*2ec0*/  UMOV UR19, 0x80000020 ;  /* 0x8000002000137882 */ /* 0x000fc40000000000 */
[----:B------:R-:W-:Y:S01]  /*2ed0*/  ULOP3.LUT UR6, UR6, 0x10000, URZ, 0xfc, !UPT ;  /* 0x0001000006067892 */ /* 0x000fe2000f8efc3f */
[----:B------:R-:W-:-:S03]  /*2ee0*/  UMOV UR16, UR7 ;  /* 0x0000000700107c82 */ /* 0x000fc60008000000 */
[----:B------:R-:W-:-:S03]  /*2ef0*/  ULEA UR8, UR5, UR6, 0xa ;  /* 0x0000000605087291 */ /* 0x000fc6000f8e503f */
[----:B------:R-:W-:-:S04]  /*2f00*/  UMOV UR6, 0x2 ;  /* 0x0000000200067882 */ /* 0x000fc80000000000 */
[----:B------:R-:W-:Y:S02]  /*2f10*/  UMOV UR18, UR8 ;  /* 0x0000000800127c82 */ /* 0x000fe40008000000 */
[----:B------:R-:W-:Y:S01]  /*2f20*/  QGMMA.64x256x32.F32.E5M2.E5M2 R24, gdesc[UR16], RZ, !UPT, gsb0 ;  /* 0x03e00000101879f3 */ /* 0x000fe2000c0038ff */
[----:B------:R-:W-:Y:S01]  /*2f30*/  UIADD3 UR16, UR7, 0x200, URZ ;  /* 0x0000020007107890 */ /* 0x000fe2000fffe03f */
[----:B------:R-:W-:Y:S01]  /*2f40*/  UMOV UR17, 0x80000020 ;  /* 0x8000002000117882 */ /* 0x000fe20000000000 */
[----:B------:R-:W-:Y:S02]  /*2f50*/  WARPGROUP.DEPBAR.LE gsb0, 0x0 ;  /* 0x00008000000079c5 */ /* 0x000fe40000010000 */
[----:B------:R-:W-:Y:S04]  /*2f60*/  STL.64 [R1], R24 ;  /* 0x0000001801007387 */ /* 0x000fe80000100a00 */
[----:B------:R-:W-:Y:S04]  /*2f70*/  STL.64 [R1+0x8], R26 ;  /* 0x0000081a01007387 */ /* 0x000fe80000100a00 */
        /* <DEDUP_REMOVED lines=61> */
[----:B------:R3:W-:Y:S02]  /*3350*/  STL.64 [R1+0x1f8], R150 ;  /* 0x0001f89601007387 */ /* 0x0007e40000100a00 */
[----:B---3--:R-:W-:-:S06]  /*3360*/  WARPGROUP.ARRIVE ;  /* 0x00000000000079c5 */ /* 0x008fcc0000000000 */
[----:B------:R-:W-:Y:S03]  /*3370*/  QGMMA.64x256x32.F32.E5M2.E5M2 R24, gdesc[UR16], RZ, !UPT, gsb0 ;  /* 0x03e00000101879f3 */ /* 0x000fe6000c0038ff */
[----:B------:R-:W-:Y:S02]  /*3380*/  WARPGROUP.DEPBAR.LE gsb0, 0x0 ;  /* 0x00008000000079c5 */ /* 0x000fe40000010000 */
        /* <DEDUP_REMOVED lines=21> */
[----:B------:R3:W-:Y:S04]  /*34e0*/  STL.64 [R1+0x478], R108 ;  /* 0x0004786c01007387 */ /* 0x0007e80000100a00 */
        /* <DEDUP_REMOVED lines=70> */
[----:B---3--:R-:W3:Y:S04]  /*3950*/  LDL.LU.64 R108, [R1] ;  /* 0x00000000016c7983 */ /* 0x008ee80000300a00 */
[----:B------:R-:W3:Y:S04]  /*3960*/  LDL.LU.64 R110, [R1+0x8] ;  /* 0x00000800016e7983 */ /* 0x000ee80000300a00 */
        /* <DEDUP_REMOVED lines=61> */
[----:B------:R-:W3:Y:S01]  /*3d40*/  LDL.LU.64 R234, [R1+0x1f8] ;  /* 0x0001f80001ea7983 */ /* 0x000ee20000300a00 */
[----:B------:R-:W-:-:S02]  /*3d50*/  UIADD3 UR16, UR7, 0x2, URZ ;  /* 0x0000000207107890 */ /* 0x000fc4000fffe03f */
[----:B------:R-:W-:Y:S01]  /*3d60*/  UIADD3 UR18, UR8, 0x2, URZ ;  /* 0x0000000208127890 */ /* 0x000fe2000fffe03f */
[----:B------:R-:W-:Y:S01]  /*3d70*/  STL [R1+0x338], RZ ;  /* 0x000338ff01007387 */ /* 0x000fe20000100800 */
[----:B------:R-:W-:Y:S01]  /*3d80*/  UMOV UR17, 0x80000020 ;  /* 0x8000002000117882 */ /* 0x000fe20000000000 */
[----:B------:R-:W-:Y:S02]  /*3d90*/  UMOV UR19, 0x80000020 ;  /* 0x8000002000137882 */ /* 0x000fe40000000000 */
        /* <DEDUP_REMOVED lines=25> */
[----:B---3--:R-:W-:-:S06]  /*3f30*/  WARPGROUP.ARRIVE ;  /* 0x00000000000079c5 */ /* 0x008fcc0000000000 */
[----:B------:R-:W-:Y:S03]  /*3f40*/  QGMMA.64x256x32.F32.E5M2.E5M2 R108, gdesc[UR16], R108, gsb0 ;  /* 0x03e00000106c79f3 */ /* 0x000fe6000800386c */
[----:B------:R-:W-:Y:S02]  /*3f50*/  WARPGROUP.DEPBAR.LE gsb0, 0x0 ;  /* 0x00008000000079c5 */ /* 0x000fe40000010000 */
[----:B------:R-:W-:Y:S01]  /*3f60*/  STL.64 [R1], R108 ;  /* 0x0000006c01007387 */ /* 0x000fe20000100a00 */
[----:B------:R-:W-:Y:S01]  /*3f70*/  UIADD3 UR16, UR7, 0x202, URZ ;  /* 0x0000020207107890 */ /* 0x000fe2000fffe03f */
[----:B------:R-:W-:Y:S02]  /*3f80*/  IMAD.MOV.U32 R2, RZ, RZ, R234 ;  /* 0x000000ffff027224 */ /* 0x000fe400078e00ea */
[----:B------:R-:W-:Y:S01]  /*3f90*/  STL.64 [R1+0x8], R110 ;  /* 0x0000086e01007387 */ /* 0x000fe20000100a00 */
[----:B------:R-:W-:Y:S01]  /*3fa0*/  UMOV UR17, 0x80000020 ;  /* 0x8000002000117882 */ /* 0x000fe20000000000 */
[----:B------:R-:W-:Y:S01]  /*3fb0*/  ULDC UR7, c[0x0][0x50c] ;  /* 0x0001430000077ab9 */ /* 0x000fe20000000800 */
[----:B0-2---:R-:W-:Y:S01]  /*3fc0*/  IMAD.MOV.U32 R0, RZ, RZ, R235 ;  /* 0x000000ffff007224 */ /* 0x005fe200078e00eb */
        /* <DEDUP_REMOVED lines=62> */
[----:B0-----:R-:W3:Y:S04]  /*43b0*/  LDL.LU.64 R150, [R1+0x520] ;  /* 0x0005200001967983 */ /* 0x001ee80000300a00 */
        /* <DEDUP_REMOVED lines=21> */
[----:B------:R-:W-:Y:S01]  /*4510*/  UISETP.NE.AND UP0, UPT, UR7, 0x2, UPT ;  /* 0x000000020700788c */ /* 0x000fe2000bf05270 */
[----:B------:R-:W-:-:S02]  /*4520*/  CS2R R236, SRZ ;  /* 0x0000000000ec7805 */ /* 0x000fc4000001ff00 */
[----:B--2---:R-:W-:Y:S01]  /*4530*/  CS2R R234, SRZ ;  /* 0x0000000000ea7805 */ /* 0x004fe2000001ff00 */
[----:B------:R0:W-:Y:S01]  /*4540*/  STL [R1+0x2d0], RZ ;  /* 0x0002d0ff01007387 */ /* 0x0001e20000100800 */
[----:B------:R-:W-:Y:S01]  /*4550*/  USEL UR7, URZ, 0x1, UP0 ;  /* 0x000000013f077887 */ /* 0x000fe20008000000 */
[----:B------:R-:W-:Y:S02]  /*4560*/  CS2R R232, SRZ ;  /* 0x0000000000e87805 */ /* 0x000fe4000001ff00 */
[----:B------:R-:W-:Y:S01]  /*4570*/  CS2R R230, SRZ ;  /* 0x0000000000e67805 */ /* 0x000fe2000001ff00 */
[----:B------:R0:W-:Y:S01]  /*4580*/  STL [R1+0x2cc], RZ ;  /* 0x0002ccff01007387 */ /* 0x0001e20000100800 */
[----:B------:R-:W-:Y:S02]  /*4590*/  CS2R R228, SRZ ;  /* 0x0000000000e47805 */ /* 0x000fe4000001ff00 */
[----:B------:R-:W-:Y:S02]  /*45a0*/  CS2R R226, SRZ ;  /* 0x0000000000e27805 */ /* 0x000fe4000001ff00 */
[----:B------:R-:W-:Y:S01]  /*45b0*/  ISETP.NE.AND P0, PT, RZ, UR7, PT ;  /* 0x00000007ff007c0c */ /* 0x000fe2000bf05270 */
[----:B------:R0:W-:Y:S01]  /*45c0*/  STL [R1+0x2c8], RZ ;  /* 0x0002c8ff01007387 */ /* 0x0001e20000100800 */
[----:B------:R-:W-:-:S02]  /*45d0*/  CS2R R224, SRZ ;  /* 0x0000000000e07805 */ /* 0x000fc4000001ff00 */
[----:B------:R-:W-:Y:S02]  /*45e0*/  CS2R R222, SRZ ;  /* 0x0000000000de7805 */ /* 0x000fe4000001ff00 */
[----:B------:R-:W-:Y:S01]  /*45f0*/  CS2R R220, SRZ ;  /* 0x0000000000dc7805 */ /* 0x000fe2000001ff00 */
[----:B------:R0:W-:Y:S01]  /*4600*/  STL [R1+0x2c4], RZ ;  /* 0x0002c4ff01007387 */ /* 0x0001e20000100800 */
[----:B------:R-:W-:Y:S02]  /*4610*/  CS2R R218, SRZ ;  /* 0x0000000000da7805 */ /* 0x000fe4000001ff00 */
[----:B------:R-:W-:Y:S02]  /*4620*/  CS2R R216, SRZ ;  /* 0x0000000000d87805 */ /* 0x000fe4000001ff00 */
[----:B------:R-:W-:Y:S01]  /*4630*/  CS2R R214, SRZ ;  /* 0x0000000000d67805 */ /* 0x000fe2000001ff00 */
        /* <DEDUP_REMOVED lines=54> */
[----:B------:R-:W-:Y:S01]  /*49a0*/  CS2R R4, SRZ ;  /* 0x0000000000047805 */ /* 0x000fe2000001ff00 */
[----:B------:R-:W-:Y:S01]  /*49b0*/  IMAD.MOV.U32 R3, RZ, RZ, RZ ;  /* 0x000000ffff037224 */ /* 0x000fe200078e00ff */
        /* <DEDUP_REMOVED lines=35> */
[----:B---3--:R-:W-:-:S06]  /*4bf0*/  WARPGROUP.ARRIVE ;  /* 0x00000000000079c5 */ /* 0x008fcc0000000000 */
[----:B------:R-:W-:Y:S03]  /*4c00*/  QGMMA.64x256x32.F32.E5M2.E5M2 R24, gdesc[UR16], R24, gsb0 ;  /* 0x03e00000101879f3 */ /* 0x000fe60008003818 */
[----:B------:R-:W-:Y:S02]  /*4c10*/  WARPGROUP.DEPBAR.LE gsb0, 0x0 ;  /* 0x00008000000079c5 */ /* 0x000fe40000010000 */
[----:B0-----:R-:W-:Y:S05]  /*4c20*/  @!P0 BRA `(.L_x_22) ;  /* 0x0000002000f88947 */ /* 0x001fea0003800000 */
[----:B------:R-:W2:Y:S04]  /*4c30*/  LDL R3, [R1] ;  /* 0x0000000001037983 */ /* 0x000ea80000100800 */
[----:B------:R-:W3:Y:S04]  /*4c40*/  LDL R4, [R1+0x4] ;  /* 0x0000040001047983 */ /* 0x000ee80000100800 */
[----:B------:R-:W4:Y:S04]  /*4c50*/  LDL R5, [R1+0x8] ;  /* 0x0000080001057983 */ /* 0x000f280000100800 */
[----:B------:R-:W5:Y:S04]  /*4c60*/  LDL R6, [R1+0xc] ;  /* 0x00000c0001067983 */ /* 0x000f680000100800 */
        /* <DEDUP_REMOVED lines=101> */
[----:B------:R0:W-:Y:S04]  /*52c0*/  STL [R1+0x4c4], R131 ;  /* 0x0004c48301007387 */ /* 0x0001e80000100800 */
[----:B0-----:R-:W5:Y:S04]  /*52d0*/  LDL R131, [R1+0x1a4] ;  /* 0x0001a40001837983 */ /* 0x001f680000100800 */
        /* <DEDUP_REMOVED lines=39> */
[----:B0-----:R-:W5:Y:S01]  /*5550*/  LDL R151, [R1+0x1f4] ;  /* 0x0001f40001977983 */ /* 0x001f620000100800 */
[----:B------:R-:W-:-:S01]  /*5560*/  FADD R2, RZ, R2 ;  /* 0x00000002ff027221 */ /* 0x000fc20000000000 */
[----:B------:R-:W-:Y:S01]  /*5570*/  FADD R0, RZ, R0 ;  /* 0x00000000ff007221 */ /* 0x000fe20000000000 */
[----:B--2---:R-:W-:-:S01]  /*5580*/  FADD R3, RZ, R3 ;  /* 0x00000003ff037221 */ /* 0x004fc20000000000 */
[----:B---3--:R-:W-:Y:S01]  /*5590*/  FADD R4, RZ, R4 ;  /* 0x00000004ff047221 */ /* 0x008fe20000000000 */
[----:B----4-:R-:W-:-:S01]  /*55a0*/  FADD R5, RZ, R5 ;  /* 0x00000005ff057221 */ /* 0x010fc20000000000 */
[----:B-----5:R-:W-:Y:S01]  /*55b0*/  FADD R6, RZ, R6 ;  /* 0x00000006ff067221 */ /* 0x020fe20000000000 */
[----:B------:R-:W-:-:S01]  /*55c0*/  FADD R7, RZ, R7 ;  /* 0x00000007ff077221 */ /* 0x000fc20000000000 */
[----:B------:R-:W-:Y:S01]  /*55d0*/  FADD R8, RZ, R8 ;  /* 0x00000008ff087221 */ /* 0x000fe20000000000 */
        /* <DEDUP_REMOVED lines=13> */
[----:B------:R-:W2:Y:S01]  /*56b0*/  LDL.LU R131, [R1+0x4c4] ;  /* 0x0004c40001837983 */ /* 0x000ea20000300800 */
        /* <DEDUP_REMOVED lines=13> */
[----:B------:R-:W3:Y:S01]  /*5790*/  LDL.LU R132, [R1+0x4c0] ;  /* 0x0004c00001847983 */ /* 0x000ee20000300800 */
        /* <DEDUP_REMOVED lines=16> */
[----:B------:R0:W-:Y:S01]  /*58a0*/  STL [R1+0x200], R133 ;  /* 0x0002008501007387 */ /* 0x0001e20000100800 */
        /* <DEDUP_REMOVED lines=9> */
[----:B0-----:R-:W4:Y:S01]  /*5940*/  LDL.LU R133, [R1+0x4bc] ;  /* 0x0004bc0001857983 */ /* 0x001f220000300800 */
[----:B------:R-:W-:-:S01]  /*5950*/  FADD R184, RZ, R184 ;  /* 0x000000b8ffb87221 */ /* 0x000fc20000000000 */
[----:B------:R-:W-:Y:S01]  /*5960*/  FADD R185, RZ, R185 ;  /* 0x000000b9ffb97221 */ /* 0x000fe20000000000 */
[----:B------:R-:W-:-:S01]  /*5970*/  FADD R186, RZ, R186 ;  /* 0x000000baffba7221 */ /* 0x000fc20000000000 */
        /* <DEDUP_REMOVED lines=10> */
[----:B0-----:R-:W5:Y:S01]  /*5a20*/  LDL.LU R134, [R1+0x4b8] ;  /* 0x0004b80001867983 */ /* 0x001f620000300800 */
        /* <DEDUP_REMOVED lines=52> */
[----:B0-----:R-:W5:Y:S04]  /*5d70*/  LDL.LU R138, [R1+0x4a8] ;  /* 0x0004a800018a7983 */ /* 0x001f680000300800 */
[----:B------:R0:W-:Y:S01]  /*5d80*/  STL [R1+0x218], R139 ;  /* 0x0002188b01007387 */ /* 0x0001e20000100800 */
[----:B------:R-:W-:-:S03]  /*5d90*/  FADD R140, RZ, R140 ;  /* 0x0000008cff8c7221 */ /* 0x000fc60000000000 */
        /* <DEDUP_REMOVED lines=34> */
[----:B------:R0:W-:Y:S04]  /*5fc0*/  STL [R1+0x248], R151 ;  /* 0x0002489701007387 */ /* 0x0001e80000100800 */
[----:B0-----:R-:W5:Y:S04]  /*5fd0*/  LDL.LU R151, [R1+0x474] ;  /* 0x0004740001977983 */ /* 0x001f680000300800 */
[----:B------:R0:W-:Y:S04]  /*5fe0*/  STL [R1+0x24c], R2 ;  /* 0x00024c0201007387 */ /* 0x0001e80000100800 */
[----:B------:R1:W-:Y:S01]  /*5ff0*/  STL [R1+0x250], R0 ;  /* 0x0002500001007387 */ /* 0x0003e20000100800 */
[----:B0-----:R-:W-:-:S01]  /*6000*/  FADD R2, RZ, R24 ;  /* 0x00000018ff027221 */ /* 0x001fc20000000000 */
[----:B-1----:R-:W-:-:S04]  /*6010*/  FADD R0, RZ, R25 ;  /* 0x00000019ff007221 */ /* 0x002fc80000000000 */
        /* <DEDUP_REMOVED lines=211> */
[----:B--2---:R-:W-:-:S04]  /*6d50*/  FADD R0, RZ, R131 ;  /* 0x00000083ff007221 */ /* 0x004fc80000000000 */
[----:B------:R3:W-:Y:S04]  /*6d60*/  STL [R1+0x3fc], R2 ;  /* 0x0003fc0201007387 */ /* 0x0007e80000100800 */
[----:B------:R4:W-:Y:S01]  /*6d70*/  STL [R1+0x400], R0 ;  /* 0x0004000001007387 */ /* 0x0009e20000100800 */
[----:B---3--:R-:W-:-:S01]  /*6d80*/  FADD R2, RZ, R132 ;  /* 0x00000084ff027221 */ /* 0x008fc20000000000 */
[----:B----4-:R-:W-:-:S04]  /*6d90*/  FADD R0, RZ, R133 ;  /* 0x00000085ff007221 */ /* 0x010fc80000000000 */
[----:B------:R5:W-:Y:S04]  /*6da0*/  STL [R1+0x404], R2 ;  /* 0x0004040201007387 */ /* 0x000be80000100800 */
[----:B------:R0:W-:Y:S01]  /*6db0*/  STL [R1+0x408], R0 ;  /* 0x0004080001007387 */ /* 0x0001e20000100800 */
[----:B-----5:R-:W-:-:S01]  /*6dc0*/  FADD R2, RZ, R134 ;  /* 0x00000086ff027221 */ /* 0x020fc20000000000 */
[----:B0-----:R-:W-:-:S04]  /*6dd0*/  FADD R0, RZ, R135 ;  /* 0x00000087ff007221 */ /* 0x001fc80000000000 */
        /* <DEDUP_REMOVED lines=34> */
[----:B------:R-:W-:-:S05]  /*7000*/  UMOV UR6, URZ ;  /* 0x0000003f00067c82 */ /* 0x000fca0008000000 */
.L_x_22:
[----:B------:R-:W-:-:S04]  /*7010*/  UIADD3 UR23, UR5, 0x1, URZ ;  /* 0x0000000105177890 */ /* 0x000fc8000fffe03f */
[----:B------:R-:W-:-:S04]  /*7020*/  UISETP.NE.AND UP0, UPT, UR23, 0x7, UPT ;  /* 0x000000071700788c */ /* 0x000fc8000bf05270 */
[----:B------:R-:W-:Y:S02]  /*7030*/  USEL UR8, URZ, 0x1, UP0 ;  /* 0x000000013f087887 */ /* 0x000fe40008000000 */
[----:B------:R-:W-:Y:S02]  /*7040*/  USEL UR23, UR23, URZ, UP0 ;  /* 0x0000003f17177287 */ /* 0x000fe40008000000 */
[----:B------:R-:W-:-:S06]  /*7050*/  ULOP3.LUT UR8, UR4, UR8, URZ, 0x3c, !UPT ;  /* 0x0000000804087292 */ /* 0x000fcc000f8e3c3f */
[----:B0-----:R-:W-:Y:S01]  /*7060*/  IMAD.U32 R0, RZ, RZ, UR8 ;  /* 0x00000008ff007e24 */ /* 0x001fe2000f8e00ff */
[----:B------:R-:W-:-:S06]  /*7070*/  UMOV UR8, 0x1 ;  /* 0x0000000100087882 */ /* 0x000fcc0000000000 */
.L_x_17:
[----:B------:R-:W-:-:S04]  /*7080*/  UISETP.LT.AND UP0, UPT, UR9, 0x1, UPT ;  /* 0x000000010900788c */ /* 0x000fc8000bf01270 */
[----:B------:R-:W-:-:S04]  /*7090*/  USEL UR16, UR9, 0x1, UP0 ;  /* 0x0000000109107887 */ /* 0x000fc80008000000 */
[----:B------:R-:W-:-:S04]  /*70a0*/  UIADD3 UR16, UR9, -UR16, URZ ;  /* 0x8000001009107290 */ /* 0x000fc8000fffe03f */
[----:B------:R-:W-:-:S06]  /*70b0*/  UISETP.GE.AND UP0, UPT, UR16, 0x1, UPT ;  /* 0x000000011000788c */ /* 0x000fcc000bf06270 */
[----:B------:R-:W-:-:S13]  /*70c0*/  PLOP3.LUT P0, PT, PT, PT, UP0, 0x80, 0x0 ;  /* 0x000000000000781c */ /* 0x000fda0003f0f008 */
[----:B------:R-:W-:Y:S05]  /*70d0*/  @!P0 BRA `(.L_x_23) ;  /* 0x0000006000688947 */ /* 0x000fea0003800000 */
[----:B------:R-:W-:Y:S01]  /*70e0*/  UMOV UR24, UR16 ;  /* 0x0000001000187c82 */ /* 0x000fe20008000000 */
[----:B------:R-:W-:Y:S01]  /*70f0*/  UMOV UR25, UR5 ;  /* 0x0000000500197c82 */ /* 0x000fe20008000000 */
[----:B------:R-:W-:-:S05]  /*7100*/  ULDC UR26, c[0x0][0x50c] ;  /* 0x00014300001a7ab9 */ /* 0x000fca0000000800 */
.L_x_31:
[----:B------:R-:W-:-:S06]  /*7110*/  UISETP.NE.AND UP0, UPT, UR22, 0x3, UPT ;  /* 0x000000031600788c */ /* 0x000fcc000bf05270 */
[----:B------:R-:W-:-:S13]  /*7120*/  PLOP3.LUT P1, PT, PT, PT, UP0, 0x80, 0x0 ;  /* 0x000000000000781c */ /* 0x000fda0003f2f008 */
[----:B------:R-:W-:Y:S05]  /*7130*/  @!P1 BRA `(.L_x_24) ;  /* 0x0000000000049947 */ /* 0x000fea0003800000 */
[----:B------:R-:W-:Y:S01]  /*7140*/  BPT.TRAP 0x1 ;  /* 0x000000040000795c */ /* 0x000fe20000300000 */
.L_x_24:
[----:B------:R-:W0:Y:S01]  /*7150*/  S2UR UR16, SR_CgaCtaId ;  /* 0x00000000001079c3 */ /* 0x000e220000008800 */
[----:B------:R-:W-:Y:S01]  /*7160*/  UMOV UR11, 0x400 ;  /* 0x00000400000b7882 */ /* 0x000fe20000000000 */
[----:B------:R-:W-:Y:S01]  /*7170*/  SHF.L.U32 R2, R0, 0x1f, RZ ;  /* 0x0000001f00027819 */ /* 0x000fe200000006ff */
[----:B0-----:R-:W-:-:S04]  /*7180*/  ULEA UR11, UR16, UR11, 0x18 ;  /* 0x0000000b100b7291 */ /* 0x001fc8000f8ec03f */
[----:B------:R-:W-:-:S09]  /*7190*/  ULEA UR16, UR23, UR11, 0x3 ;  /* 0x0000000b17107291 */ /* 0x000fd2000f8e183f */
[----:B------:R0:W2:Y:S01]  /*71a0*/  SYNCS.PHASECHK.TRANS64.TRYWAIT P0, [UR16], R2 ;  /* 0x00000002ff0075a7 */ /* 0x0000a20008000150 */
[----:B------:R-:W-:Y:S05]  /*71b0*/  @!P1 BRA `(.L_x_25) ;  /* 0x0000000000049947 */ /* 0x000fea0003800000 */
[----:B------:R-:W-:Y:S01]  /*71c0*/  BPT.TRAP 0x1 ;  /* 0x000000040000795c */ /* 0x000fe20000300000 */
.L_x_25:
[----:B--2---:R-:W-:Y:S05]  /*71d0*/  @P0 BRA `(.L_x_26) ;  /* 0x0000000000080947 */ /* 0x004fea0003800000 */
[----:B------:R-:W2:Y:S02]  /*71e0*/  SYNCS.PHASECHK.TRANS64.TRYWAIT P0, [UR16], R2 ;  /* 0x00000002ff0075a7 */ /* 0x000ea40008000150 */
[----:B--2---:R-:W-:Y:S05]  /*71f0*/  @!P0 BRA `(.L_x_27) ;  /* 0x000001e4005c8947 */ /* 0x004fea0003800000 */
.L_x_26:
        /* <DEDUP_REMOVED lines=64> */
[----:B--2---:R-:W2:Y:S04]  /*7600*/  LDL.LU.64 R108, [R1] ;  /* 0x00000000016c7983 */ /* 0x004ea80000300a00 */
[----:B------:R-:W2:Y:S04]  /*7610*/  LDL.LU.64 R110, [R1+0x8] ;  /* 0x00000800016e7983 */ /* 0x000ea80000300a00 */
        /* <DEDUP_REMOVED lines=61> */
[----:B------:R-:W2:Y:S01]  /*79f0*/  LDL.LU.64 R234, [R1+0x1f8] ;  /* 0x0001f80001ea7983 */ /* 0x000ea20000300a00 */
[----:B------:R-:W-:-:S02]  /*7a00*/  UIADD3 UR16, UR11, 0x1c180, URZ ;  /* 0x0001c1800b107890 */ /* 0x000fc4000fffe03f */
[----:B------:R-:W-:Y:S02]  /*7a10*/  UISETP.NE.AND UP0, UPT, UR7, URZ, UPT ;  /* 0x0000003f0700728c */ /* 0x000fe4000bf05270 */
[----:B------:R-:W-:Y:S02]  /*7a20*/  USHF.R.U32.HI UR16, URZ, 0x4, UR16 ;  /* 0x000000043f107899 */ /* 0x000fe40008011610 */
[----:B------:R-:W-:Y:S02]  /*7a30*/  USEL UR8, UR8, URZ, !UP0 ;  /* 0x0000003f08087287 */ /* 0x000fe4000c000000 */
[----:B------:R-:W-:Y:S02]  /*7a40*/  ULOP3.LUT UR16, UR16, 0x3fff, URZ, 0xc0, !UPT ;  /* 0x00003fff10107892 */ /* 0x000fe4000f8ec03f */
[----:B------:R-:W-:Y:S02]  /*7a50*/  UISETP.NE.U32.AND UP0, UPT, UR8, URZ, UPT ;  /* 0x0000003f0800728c */ /* 0x000fe4000bf05070 */
[----:B------:R-:W-:-:S02]  /*7a60*/  ULOP3.LUT UR7, UR12, 0x10000, URZ, 0xfc, !UPT ;  /* 0x000100000c077892 */ /* 0x000fc4000f8efc3f */
[----:B------:R-:W-:Y:S02]  /*7a70*/  ULOP3.LUT UR8, UR16, 0x10000, URZ, 0xfc, !UPT ;  /* 0x0001000010087892 */ /* 0x000fe4000f8efc3f */
[----:B------:R-:W-:Y:S02]  /*7a80*/  ULEA UR7, UR23, UR7, 0xa ;  /* 0x0000000717077291 */ /* 0x000fe4000f8e503f */
[----:B------:R-:W-:Y:S01]  /*7a90*/  ULEA UR8, UR23, UR8, 0xa ;  /* 0x0000000817087291 */ /* 0x000fe2000f8e503f */
[----:B------:R-:W-:Y:S01]  /*7aa0*/  UMOV UR17, 0x80000020 ;  /* 0x8000002000117882 */ /* 0x000fe20000000000 */
[----:B------:R-:W-:-:S03]  /*7ab0*/  UMOV UR19, 0x80000020 ;  /* 0x8000002000137882 */ /* 0x000fc60000000000 */
[----:B------:R-:W-:Y:S02]  /*7ac0*/  UMOV UR16, UR7 ;  /* 0x0000000700107c82 */ /* 0x000fe40008000000 */
[----:B------:R-:W-:Y:S01]  /*7ad0*/  UMOV UR18, UR8 ;  /* 0x0000000800127c82 */ /* 0x000fe20008000000 */
[----:B--2---:R-:W-:-:S06]  /*7ae0*/  WARPGROUP.ARRIVE ;  /* 0x00000000000079c5 */ /* 0x004fcc0000000000 */
[----:B------:R-:W-:Y:S03]  /*7af0*/  QGMMA.64x256x32.F32.E5M2.E5M2 R108, gdesc[UR16], R108, UP0, gsb0 ;  /* 0x03e00000106c79f3 */ /* 0x000fe6000b80386c */
        /* <DEDUP_REMOVED lines=65> */
[----:B--2---:R-:W2:Y:S04]  /*7f10*/  LDL.LU.64 R234, [R1+0x870] ;  /* 0x0008700001ea7983 */ /* 0x004ea80000300a00 */
[----:B------:R-:W3:Y:S04]  /*7f20*/  LDL.LU.64 R232, [R1+0x868] ;  /* 0x0008680001e87983 */ /* 0x000ee80000300a00 */
[----:B------:R-:W4:Y:S04]  /*7f30*/  LDL.LU.64 R230, [R1+0x860] ;  /* 0x0008600001e67983 */ /* 0x000f280000300a00 */
        /* <DEDUP_REMOVED lines=60> */
[----:B------:R-:W4:Y:S01]  /*8300*/  LDL.LU.64 R108, [R1+0x678] ;  /* 0x00067800016c7983 */ /* 0x000f220000300a00 */
[----:B------:R-:W-:Y:S01]  /*8310*/  UIADD3 UR16, UR7, 0x200, URZ ;  /* 0x0000020007107890 */ /* 0x000fe2000fffe03f */
[----:B------:R-:W-:-:S02]  /*8320*/  UMOV UR17, 0x80000020 ;  /* 0x8000002000117882 */ /* 0x000fc40000000000 */
[----:B--2---:R-:W-:Y:S04]  /*8330*/  STL.64 [R1+0x670], R234 ;  /* 0x000670ea01007387 */ /* 0x004fe80000100a00 */
[----:B---3--:R-:W-:Y:S04]  /*8340*/  STL.64 [R1+0x668], R232 ;  /* 0x000668e801007387 */ /* 0x008fe80000100a00 */
[----:B----4-:R-:W-:Y:S04]  /*8350*/  STL.64 [R1+0x660], R230 ;  /* 0x000660e601007387 */ /* 0x010fe80000100a00 */
        /* <DEDUP_REMOVED lines=38> */
[----:B------:R-:W-:Y:S01]  /*85c0*/  STL.64 [R1+0x528], R152 ;  /* 0x0005289801007387 */ /* 0x000fe20000100a00 */
[----:B------:R-:W-:-:S06]  /*85d0*/  WARPGROUP.ARRIVE ;  /* 0x00000000000079c5 */ /* 0x000fcc0000000000 */
[----:B------:R-:W-:Y:S03]  /*85e0*/  QGMMA.64x256x32.F32.E5M2.E5M2 R24, gdesc[UR16], R24, UP0, gsb0 ;  /* 0x03e00000101879f3 */ /* 0x000fe6000b803818 */
        /* <DEDUP_REMOVED lines=88> */
[----:B------:R-:W-:Y:S01]  /*8b70*/  UIADD3 UR18, UR8, 0x2, URZ ;  /* 0x0000000208127890 */ /* 0x000fe2000fffe03f */
[----:B------:R-:W-:Y:S01]  /*8b80*/  UMOV UR17, 0x80000020 ;  /* 0x8000002000117882 */ /* 0x000fe20000000000 */
[----:B------:R-:W-:Y:S01]  /*8b90*/  UMOV UR19, 0x80000020 ;  /* 0x8000002000137882 */ /* 0x000fe20000000000 */
[----:B--2---:R-:W-:-:S06]  /*8ba0*/  WARPGROUP.ARRIVE ;  /* 0x00000000000079c5 */ /* 0x004fcc0000000000 */
[----:B------:R-:W-:Y:S03]  /*8bb0*/  QGMMA.64x256x32.F32.E5M2.E5M2 R108, gdesc[UR16], R108, gsb0 ;  /* 0x03e00000106c79f3 */ /* 0x000fe6000800386c */
[----:B------:R-:W-:Y:S02]  /*8bc0*/  WARPGROUP.DEPBAR.LE gsb0, 0x0 ;  /* 0x00008000000079c5 */ /* 0x000fe40000010000 */
[----:B------:R-:W-:Y:S01]  /*8bd0*/  STL.64 [R1], R108 ;  /* 0x0000006c01007387 */ /* 0x000fe20000100a00 */
[----:B0-----:R-:W-:-:S03]  /*8be0*/  IMAD.MOV.U32 R2, RZ, RZ, R108 ;  /* 0x000000ffff027224 */ /* 0x001fc600078e006c */
        /* <DEDUP_REMOVED lines=63> */
[----:B0-----:R0:W5:Y:S04]  /*8fe0*/  LDL.LU.64 R234, [R1+0x670] ;  /* 0x0006700001ea7983 */ /* 0x0011680000300a00 */
[----:B------:R0:W5:Y:S04]  /*8ff0*/  LDL.LU.64 R232, [R1+0x668] ;  /* 0x0006680001e87983 */ /* 0x0001680000300a00 */
        /* <DEDUP_REMOVED lines=62> */
[----:B------:R-:W-:Y:S01]  /*93e0*/  UIADD3 UR16, UR7, 0x202, URZ ;  /* 0x0000020207107890 */ /* 0x000fe2000fffe03f */
[----:B------:R-:W-:Y:S01]  /*93f0*/  UMOV UR17, 0x80000020 ;  /* 0x8000002000117882 */ /* 0x000fe20000000000 */
[----:B------:R-:W-:-:S04]  /*9400*/  UIADD3 UR6, UR6, 0x2, URZ ;  /* 0x0000000206067890 */ /* 0x000fc8000fffe03f */
[----:B------:R-:W-:-:S04]  /*9410*/  UISETP.NE.AND UP0, UPT, UR6, UR26, UPT ;  /* 0x0000001a0600728c */ /* 0x000fc8000bf05270 */
[----:B------:R-:W-:-:S06]  /*9420*/  USEL UR7, URZ, 0x1, UP0 ;  /* 0x000000013f077887 */ /* 0x000fcc0008000000 */
[----:B------:R-:W-:Y:S01]  /*9430*/  ISETP.NE.AND P0, PT, RZ, UR7, PT ;  /* 0x00000007ff007c0c */ /* 0x000fe2000bf05270 */
[----:B--2---:R-:W-:-:S06]  /*9440*/  WARPGROUP.ARRIVE ;  /* 0x00000000000079c5 */ /* 0x004fcc0000000000 */
[----:B------:R-:W-:Y:S03]  /*9450*/  QGMMA.64x256x32.F32.E5M2.E5M2 R24, gdesc[UR16], R24, gsb0 ;  /* 0x03e00000101879f3 */ /* 0x000fe60008003818 */
[----:B------:R-:W-:-:S03]  /*9460*/  WARPGROUP.DEPBAR.LE gsb0, 0x0 ;  /* 0x00008000000079c5 */ /* 0x000fc60000010000 */
[----:B0-----:R-:W-:Y:S05]  /*9470*/  @!P0 BRA `(.L_x_28) ;  /* 0x0000003c000c8947 */ /* 0x001fea0003800000 */
[----:B-----5:R0:W-:Y:S04]  /*9480*/  STL [R1+0x6a0], R225 ;  /* 0x0006a0e101007387 */ /* 0x0201e80000100800 */
[----:B------:R2:W-:Y:S01]  /*9490*/  STL [R1+0x69c], R226 ;  /* 0x00069ce201007387 */ /* 0x0005e20000100800 */
[----:B0-----:R-:W-:-:S03]  /*94a0*/  IMAD.MOV.U32 R225, RZ, RZ, R2 ;  /* 0x000000ffffe17224 */ /* 0x001fc600078e0002 */
[----:B--2---:R-:W2:Y:S04]  /*94b0*/  LDL R226, [R1+0x4] ;  /* 0x0000040001e27983 */ /* 0x004ea80000100800 */
[----:B------:R0:W-:Y:S04]  /*94c0*/  STL [R1+0x698], R227 ;  /* 0x000698e301007387 */ /* 0x0001e80000100800 */
[----:B0-----:R-:W3:Y:S04]  /*94d0*/  LDL R227, [R1+0x8] ;  /* 0x0000080001e37983 */ /* 0x001ee80000100800 */
[----:B------:R0:W-:Y:S04]  /*94e0*/  STL [R1+0x694], R228 ;  /* 0x000694e401007387 */ /* 0x0001e80000100800 */
[----:B0-----:R-:W4:Y:S04]  /*94f0*/  LDL R228, [R1+0xc] ;  /* 0x00000c0001e47983 */ /* 0x001f280000100800 */
        /* <DEDUP_REMOVED lines=209> */
[----:B0-----:R-:W4:Y:S04]  /*a210*/  LDL.LU R121, [R1+0x200] ;  /* 0x0002000001797983 */ /* 0x001f280000300800 */
        /* <DEDUP_REMOVED lines=14> */
[----:B------:R-:W4:Y:S04]  /*a300*/  LDL.LU R2, [R1+0x230] ;  /* 0x0002300001027983 */ /* 0x000f280000300800 */
        /* <DEDUP_REMOVED lines=38> */
[----:B------:R0:W-:Y:S01]  /*a570*/  STL [R1+0x484], R148 ;  /* 0x0004849401007387 */ /* 0x0001e20000100800 */
[----:B------:R-:W-:-:S03]  /*a580*/  FADD R3, R225, R3 ;  /* 0x00000003e1037221 */ /* 0x000fc60000000000 */
[----:B0-----:R-:W4:Y:S04]  /*a590*/  LDL.LU R148, [R1+0x214] ;  /* 0x0002140001947983 */ /* 0x001f280000300800 */
[----:B------:R0:W-:Y:S01]  /*a5a0*/  STL [R1+0x480], R149 ;  /* 0x0004809501007387 */ /* 0x0001e20000100800 */
[----:B--2---:R-:W-:-:S01]  /*a5b0*/  FADD R4, R226, R4 ;  /* 0x00000004e2047221 */ /* 0x004fc20000000000 */
[----:B---3--:R-:W-:Y:S02]  /*a5c0*/  FADD R5, R227, R5 ;  /* 0x00000005e3057221 */ /* 0x008fe40000000000 */
[----:B0-----:R-:W2:Y:S04]  /*a5d0*/  LDL R149, [R1+0x1f4] ;  /* 0x0001f40001957983 */ /* 0x001ea80000100800 */
[----:B------:R0:W-:Y:S01]  /*a5e0*/  STL [R1+0x47c], R150 ;  /* 0x00047c9601007387 */ /* 0x0001e20000100800 */
[----:B----4-:R-:W-:-:S01]  /*a5f0*/  FADD R6, R228, R6 ;  /* 0x00000006e4067221 */ /* 0x010fc20000000000 */
[----:B------:R-:W-:-:S02]  /*a600*/  FADD R7, R229, R7 ;  /* 0x00000007e5077221 */ /* 0x000fc40000000000 */
[----:B0-----:R-:W3:Y:S04]  /*a610*/  LDL R150, [R1+0x1c0] ;  /* 0x0001c00001967983 */ /* 0x001ee80000100800 */
[----:B------:R0:W-:Y:S01]  /*a620*/  STL [R1+0x478], R151 ;  /* 0x0004789701007387 */ /* 0x0001e20000100800 */
[----:B------:R-:W-:-:S01]  /*a630*/  FADD R8, R230, R8 ;  /* 0x00000008e6087221 */ /* 0x000fc20000000000 */
[----:B------:R-:W-:Y:S02]  /*a640*/  FADD R9, R231, R9 ;  /* 0x00000009e7097221 */ /* 0x000fe40000000000 */
[----:B0-----:R-:W4:Y:S04]  /*a650*/  LDL R151, [R1+0x1f0] ;  /* 0x0001f00001977983 */ /* 0x001f280000100800 */
[----:B------:R0:W-:Y:S01]  /*a660*/  STL [R1+0x474], R0 ;  /* 0x0004740001007387 */ /* 0x0001e20000100800 */
[----:B------:R-:W-:-:S01]  /*a670*/  FADD R10, R232, R10 ;  /* 0x0000000ae80a7221 */ /* 0x000fc20000000000 */
[----:B------:R-:W-:-:S02]  /*a680*/  FADD R11, R233, R11 ;  /* 0x0000000be90b7221 */ /* 0x000fc40000000000 */
[----:B0-----:R-:W2:Y:S04]  /*a690*/  LDL.LU R0, [R1+0x210] ;  /* 0x0002100001007983 */ /* 0x001ea80000300800 */
[----:B------:R-:W3:Y:S04]  /*a6a0*/  LDL.LU R225, [R1+0x6a0] ;  /* 0x0006a00001e17983 */ /* 0x000ee80000300800 */
[----:B------:R-:W4:Y:S04]  /*a6b0*/  LDL.LU R226, [R1+0x69c] ;  /* 0x00069c0001e27983 */ /* 0x000f280000300800 */
[----:B------:R-:W2:Y:S04]  /*a6c0*/  LDL.LU R227, [R1+0x698] ;  /* 0x0006980001e37983 */ /* 0x000ea80000300800 */
[----:B------:R-:W2:Y:S04]  /*a6d0*/  LDL.LU R228, [R1+0x694] ;  /* 0x0006940001e47983 */ /* 0x000ea80000300800 */
[----:B------:R-:W2:Y:S01]  /*a6e0*/  LDL.LU R229, [R1+0x690] ;  /* 0x0006900001e57983 */ /* 0x000ea20000300800 */
[----:B------:R-:W-:-:S03]  /*a6f0*/  FADD R12, R234, R12 ;  /* 0x0000000cea0c7221 */ /* 0x000fc60000000000 */
[----:B------:R-:W2:Y:S01]  /*a700*/  LDL.LU R230, [R1+0x68c] ;  /* 0x00068c0001e67983 */ /* 0x000ea20000300800 */
[----:B------:R-:W-:-:S03]  /*a710*/  FADD R13, R235, R13 ;  /* 0x0000000deb0d7221 */ /* 0x000fc60000000000 */
[----:B------:R-:W2:Y:S04]  /*a720*/  LDL.LU R231, [R1+0x688] ;  /* 0x0006880001e77983 */ /* 0x000ea80000300800 */
[----:B------:R-:W2:Y:S04]  /*a730*/  LDL.LU R232, [R1+0x684] ;  /* 0x0006840001e87983 */ /* 0x000ea80000300800 */
[----:B------:R-:W2:Y:S04]  /*a740*/  LDL.LU R233, [R1+0x680] ;  /* 0x0006800001e97983 */ /* 0x000ea80000300800 */
[----:B------:R-:W2:Y:S04]  /*a750*/  LDL.LU R234, [R1+0x67c] ;  /* 0x00067c0001ea7983 */ /* 0x000ea80000300800 */
[----:B------:R-:W2:Y:S01]  /*a760*/  LDL.LU R235, [R1+0x678] ;  /* 0x0006780001eb7983 */ /* 0x000ea20000300800 */
[----:B------:R-:W-:-:S01]  /*a770*/  FADD R14, R24, R14 ;  /* 0x0000000e180e7221 */ /* 0x000fc20000000000 */
[----:B------:R-:W-:Y:S01]  /*a780*/  FADD R15, R25, R15 ;  /* 0x0000000f190f7221 */ /* 0x000fe20000000000 */
[----:B------:R-:W-:-:S01]  /*a790*/  FADD R16, R26, R16 ;  /* 0x000000101a107221 */ /* 0x000fc20000000000 */
[----:B------:R-:W2:Y:S01]  /*a7a0*/  LDL.LU R24, [R1+0x674] ;  /* 0x0006740001187983 */ /* 0x000ea20000300800 */
[----:B------:R-:W-:-:S01]  /*a7b0*/  FADD R17, R27, R17 ;  /* 0x000000111b117221 */ /* 0x000fc20000000000 */
[----:B------:R-:W-:-:S02]  /*a7c0*/  FADD R18, R28, R18 ;  /* 0x000000121c127221 */ /* 0x000fc40000000000 */
[----:B------:R-:W2:Y:S01]  /*a7d0*/  LDL.LU R25, [R1+0x670] ;  /* 0x0006700001197983 */ /* 0x000ea20000300800 */
[----:B------:R-:W-:-:S03]  /*a7e0*/  FADD R19, R29, R19 ;  /* 0x000000131d137221 */ /* 0x000fc60000000000 */
        /* <DEDUP_REMOVED lines=155> */
[----:B---3--:R-:W-:-:S03]  /*b1a0*/  FADD R225, R107, R225 ;  /* 0x000000e16be17221 */ /* 0x008fc60000000000 */
[----:B------:R-:W3:Y:S01]  /*b1b0*/  LDL.LU R104, [R1+0x534] ;  /* 0x0005340001687983 */ /* 0x000ee20000300800 */
[----:B----4-:R-:W-:-:S03]  /*b1c0*/  FADD R226, R108, R226 ;  /* 0x000000e26ce27221 */ /* 0x010fc60000000000 */
[----:B------:R-:W4:Y:S01]  /*b1d0*/  LDL.LU R105, [R1+0x530] ;  /* 0x0005300001697983 */ /* 0x000f220000300800 */
[----:B--2---:R-:W-:-:S03]  /*b1e0*/  FADD R227, R109, R227 ;  /* 0x000000e36de37221 */ /* 0x004fc60000000000 */
        /* <DEDUP_REMOVED lines=15> */
[----:B------:R-:W-:-:S01]  /*b2e0*/  FADD R235, R117, R235 ;  /* 0x000000eb75eb7221 */ /* 0x000fc20000000000 */
[----:B------:R-:W-:Y:S02]  /*b2f0*/  FADD R121, R120, R121 ;  /* 0x0000007978797221 */ /* 0x000fe40000000000 */
[----:B------:R-:W2:Y:S01]  /*b300*/  LDL.LU R114, [R1+0x50c] ;  /* 0x00050c0001727983 */ /* 0x000ea20000300800 */
[----:B------:R-:W-:-:S03]  /*b310*/  FADD R236, R118, R236 ;  /* 0x000000ec76ec7221 */ /* 0x000fc60000000000 */
[----:B------:R-:W2:Y:S01]  /*b320*/  LDL.LU R115, [R1+0x508] ;  /* 0x0005080001737983 */ /* 0x000ea20000300800 */
[----:B------:R-:W-:-:S03]  /*b330*/  FADD R237, R119, R237 ;  /* 0x000000ed77ed7221 */ /* 0x000fc60000000000 */
[----:B------:R-:W2:Y:S01]  /*b340*/  LDL.LU R116, [R1+0x504] ;  /* 0x0005040001747983 */ /* 0x000ea20000300800 */
[----:B------:R-:W-:-:S03]  /*b350*/  FADD R123, R122, R123 ;  /* 0x0000007b7a7b7221 */ /* 0x000fc60000000000 */
[----:B------:R-:W2:Y:S04]  /*b360*/  LDL.LU R117, [R1+0x500] ;  /* 0x0005000001757983 */ /* 0x000ea80000300800 */
[----:B------:R-:W2:Y:S01]  /*b370*/  LDL.LU R118, [R1+0x4fc] ;  /* 0x0004fc0001767983 */ /* 0x000ea20000300800 */
[----:B------:R-:W-:-:S03]  /*b380*/  FADD R125, R124, R125 ;  /* 0x0000007d7c7d7221 */ /* 0x000fc60000000000 */
[----:B------:R-:W2:Y:S04]  /*b390*/  LDL.LU R119, [R1+0x4f8] ;  /* 0x0004f80001777983 */ /* 0x000ea80000300800 */
[----:B------:R-:W2:Y:S04]  /*b3a0*/  LDL.LU R120, [R1+0x4f4] ;  /* 0x0004f40001787983 */ /* 0x000ea80000300800 */
[----:B------:R0:W-:Y:S01]  /*b3b0*/  STL [R1+0x200], R121 ;  /* 0x0002007901007387 */ /* 0x0001e20000100800 */
[----:B------:R-:W-:-:S01]  /*b3c0*/  FADD R127, R126, R127 ;  /* 0x0000007f7e7f7221 */ /* 0x000fc20000000000 */
[----:B------:R-:W-:Y:S01]  /*b3d0*/  FADD R0, R128, R0 ;  /* 0x0000000080007221 */ /* 0x000fe20000000000 */
[----:B------:R-:W-:-:S01]  /*b3e0*/  FADD R148, R150, R148 ;  /* 0x0000009496947221 */ /* 0x000fc20000000000 */
[----:B0-----:R-:W2:Y:S04]  /*b3f0*/  LDL.LU R121, [R1+0x4f0] ;  /* 0x0004f00001797983 */ /* 0x001ea80000300800 */
        /* <DEDUP_REMOVED lines=9> */
[----:B------:R-:W-:-:S02]  /*b490*/  FADD R136, R137, R136 ;  /* 0x0000008889887221 */ /* 0x000fc40000000000 */
[----:B0-----:R-:W2:Y:S04]  /*b4a0*/  LDL.LU R125, [R1+0x4e0] ;  /* 0x0004e000017d7983 */ /* 0x001ea80000300800 */
[----:B------:R-:W2:Y:S04]  /*b4b0*/  LDL.LU R126, [R1+0x4dc] ;  /* 0x0004dc00017e7983 */ /* 0x000ea80000300800 */
[----:B------:R0:W-:Y:S01]  /*b4c0*/  STL [R1+0x20c], R127 ;  /* 0x00020c7f01007387 */ /* 0x0001e20000100800 */
[----:B------:R-:W-:-:S01]  /*b4d0*/  FADD R132, R134, R132 ;  /* 0x0000008486847221 */ /* 0x000fc20000000000 */
[----:B------:R-:W-:-:S02]  /*b4e0*/  FADD R2, R130, R2 ;  /* 0x0000000282027221 */ /* 0x000fc40000000000 */
[----:B0-----:R-:W2:Y:S04]  /*b4f0*/  LDL.LU R127, [R1+0x4d8] ;  /* 0x0004d800017f7983 */ /* 0x001ea80000300800 */
[----:B------:R-:W2:Y:S04]  /*b500*/  LDL.LU R128, [R1+0x4d4] ;  /* 0x0004d40001807983 */ /* 0x000ea80000300800 */
[----:B------:R-:W-:Y:S04]  /*b510*/  STL [R1+0x210], R0 ;  /* 0x0002100001007387 */ /* 0x000fe80000100800 */
[----:B------:R-:W-:Y:S04]  /*b520*/  STL [R1+0x214], R148 ;  /* 0x0002149401007387 */ /* 0x000fe80000100800 */
[----:B------:R-:W-:Y:S04]  /*b530*/  STL [R1+0x218], R144 ;  /* 0x0002189001007387 */ /* 0x000fe80000100800 */
[----:B------:R-:W-:Y:S04]  /*b540*/  STL [R1+0x21c], R142 ;  /* 0x00021c8e01007387 */ /* 0x000fe80000100800 */
[----:B------:R-:W-:Y:S04]  /*b550*/  STL [R1+0x220], R140 ;  /* 0x0002208c01007387 */ /* 0x000fe80000100800 */
[----:B------:R-:W-:Y:S04]  /*b560*/  STL [R1+0x224], R138 ;  /* 0x0002248a01007387 */ /* 0x000fe80000100800 */
[----:B------:R-:W3:Y:S04]  /*b570*/  LDL.LU R130, [R1+0x234] ;  /* 0x0002340001827983 */ /* 0x000ee80000300800 */
[----:B------:R-:W-:Y:S04]  /*b580*/  STL [R1+0x228], R136 ;  /* 0x0002288801007387 */ /* 0x000fe80000100800 */
[----:B------:R0:W-:Y:S04]  /*b590*/  STL [R1+0x22c], R132 ;  /* 0x00022c8401007387 */ /* 0x0001e80000100800 */
[----:B0-----:R-:W4:Y:S04]  /*b5a0*/  LDL.LU R132, [R1+0x238] ;  /* 0x0002380001847983 */ /* 0x001f280000300800 */
[----:B------:R-:W2:Y:S04]  /*b5b0*/  LDL.LU R134, [R1+0x23c] ;  /* 0x00023c0001867983 */ /* 0x000ea80000300800 */
[----:B------:R0:W-:Y:S04]  /*b5c0*/  STL [R1+0x230], R2 ;  /* 0x0002300201007387 */ /* 0x0001e80000100800 */
[----:B------:R-:W2:Y:S04]  /*b5d0*/  LDL.LU R136, [R1+0x240] ;  /* 0x0002400001887983 */ /* 0x000ea80000300800 */
        /* <DEDUP_REMOVED lines=11> */
[----:B0-----:R-:W2:Y:S04]  /*b690*/  LDL.LU R2, [R1+0x270] ;  /* 0x0002700001027983 */ /* 0x001ea80000300800 */
[----:B------:R-:W2:Y:S01]  /*b6a0*/  LDL.LU R0, [R1+0x274] ;  /* 0x0002740001007983 */ /* 0x000ea20000300800 */
[----:B---3--:R-:W-:-:S03]  /*b6b0*/  FADD R130, R129, R130 ;  /* 0x0000008281827221 */ /* 0x008fc60000000000 */
[----:B------:R-:W3:Y:S04]  /*b6c0*/  LDL.LU R129, [R1+0x4d0] ;  /* 0x0004d00001817983 */ /* 0x000ee80000300800 */
[----:B------:R0:W-:Y:S04]  /*b6d0*/  STL [R1+0x234], R130 ;  /* 0x0002348201007387 */ /* 0x0001e80000100800 */
[----:B0-----:R-:W3:Y:S01]  /*b6e0*/  LDL.LU R130, [R1+0x4cc] ;  /* 0x0004cc0001827983 */ /* 0x001ee20000300800 */
[----:B----4-:R-:W-:-:S03]  /*b6f0*/  FADD R132, R131, R132 ;  /* 0x0000008483847221 */ /* 0x010fc60000000000 */
[----:B------:R-:W4:Y:S01]  /*b700*/  LDL.LU R131, [R1+0x4c8] ;  /* 0x0004c80001837983 */ /* 0x000f220000300800 */
[----:B--2---:R-:W-:-:S03]  /*b710*/  FADD R134, R133, R134 ;  /* 0x0000008685867221 */ /* 0x004fc60000000000 */
[----:B------:R0:W-:Y:S01]  /*b720*/  STL [R1+0x238], R132 ;  /* 0x0002388401007387 */ /* 0x0001e20000100800 */
[----:B------:R-:W-:-:S03]  /*b730*/  FADD R136, R135, R136 ;  /* 0x0000008887887221 */ /* 0x000fc60000000000 */
[----:B0-----:R-:W2:Y:S01]  /*b740*/  LDL.LU R132, [R1+0x4c4] ;  /* 0x0004c40001847983 */ /* 0x001ea20000300800 */
[----:B------:R-:W-:-:S03]  /*b750*/  FADD R150, R151, R150 ;  /* 0x0000009697967221 */ /* 0x000fc60000000000 */
[----:B------:R-:W2:Y:S01]  /*b760*/  LDL.LU R133, [R1+0x4c0] ;  /* 0x0004c00001857983 */ /* 0x000ea20000300800 */
[----:B------:R-:W-:-:S03]  /*b770*/  FADD R148, R149, R148 ;  /* 0x0000009495947221 */ /* 0x000fc60000000000 */
[----:B------:R0:W-:Y:S01]  /*b780*/  STL [R1+0x23c], R134 ;  /* 0x00023c8601007387 */ /* 0x0001e20000100800 */
[----:B------:R-:W-:-:S01]  /*b790*/  FADD R146, R147, R146 ;  /* 0x0000009293927221 */ /* 0x000fc20000000000 */
[----:B------:R-:W-:Y:S02]  /*b7a0*/  FADD R144, R145, R144 ;  /* 0x0000009091907221 */ /* 0x000fe40000000000 */
[----:B0-----:R-:W2:Y:S01]  /*b7b0*/  LDL.LU R134, [R1+0x4bc] ;  /* 0x0004bc0001867983 */ /* 0x001ea20000300800 */
[----:B------:R-:W-:-:S03]  /*b7c0*/  FADD R143, R24, R143 ;  /* 0x0000008f188f7221 */ /* 0x000fc60000000000 */
[----:B------:R-:W2:Y:S01]  /*b7d0*/  LDL.LU R135, [R1+0x4b8] ;  /* 0x0004b80001877983 */ /* 0x000ea20000300800 */
[----:B------:R-:W-:-:S03]  /*b7e0*/  FADD R142, R25, R142 ;  /* 0x0000008e198e7221 */ /* 0x000fc60000000000 */
[----:B------:R0:W-:Y:S01]  /*b7f0*/  STL [R1+0x240], R136 ;  /* 0x0002408801007387 */ /* 0x0001e20000100800 */
[----:B------:R-:W-:-:S01]  /*b800*/  FADD R141, R26, R141 ;  /* 0x0000008d1a8d7221 */ /* 0x000fc20000000000 */
[----:B------:R-:W-:Y:S01]  /*b810*/  FADD R140, R27, R140 ;  /* 0x0000008c1b8c7221 */ /* 0x000fe20000000000 */
[----:B------:R-:W-:-:S01]  /*b820*/  FADD R139, R28, R139 ;  /* 0x0000008b1c8b7221 */ /* 0x000fc20000000000 */
[----:B0-----:R-:W2:Y:S01]  /*b830*/  LDL.LU R136, [R1+0x4b4] ;  /* 0x0004b40001887983 */ /* 0x001ea20000300800 */
[----:B------:R-:W-:-:S03]  /*b840*/  FADD R138, R29, R138 ;  /* 0x0000008a1d8a7221 */ /* 0x000fc60000000000 */
[----:B------:R0:W-:Y:S01]  /*b850*/  STL [R1+0x244], R150 ;  /* 0x0002449601007387 */ /* 0x0001e20000100800 */
[----:B------:R-:W-:-:S03]  /*b860*/  FADD R137, R30, R137 ;  /* 0x000000891e897221 */ /* 0x000fc60000000000 */
[----:B------:R1:W-:Y:S01]  /*b870*/  STL [R1+0x248], R148 ;  /* 0x0002489401007387 */ /* 0x0003e20000100800 */
[----:B------:R-:W-:-:S03]  /*b880*/  FADD R2, R31, R2 ;  /* 0x000000021f027221 */ /* 0x000fc60000000000 */
[----:B------:R1:W-:Y:S01]  /*b890*/  STL [R1+0x24c], R146 ;  /* 0x00024c9201007387 */ /* 0x0003e20000100800 */
[----:B------:R-:W-:-:S03]  /*b8a0*/  FADD R0, R32, R0 ;  /* 0x0000000020007221 */ /* 0x000fc60000000000 */
[----:B------:R1:W-:Y:S04]  /*b8b0*/  STL [R1+0x250], R144 ;  /* 0x0002509001007387 */ /* 0x0003e80000100800 */
[----:B------:R1:W-:Y:S04]  /*b8c0*/  STL [R1+0x254], R143 ;  /* 0x0002548f01007387 */ /* 0x0003e80000100800 */
[----:B------:R1:W-:Y:S04]  /*b8d0*/  STL [R1+0x258], R142 ;  /* 0x0002588e01007387 */ /* 0x0003e80000100800 */
[----:B------:R1:W-:Y:S04]  /*b8e0*/  STL [R1+0x25c], R141 ;  /* 0x00025c8d01007387 */ /* 0x0003e80000100800 */
[----:B------:R1:W-:Y:S04]  /*b8f0*/  STL [R1+0x260], R140 ;  /* 0x0002608c01007387 */ /* 0x0003e80000100800 */
[----:B------:R1:W-:Y:S04]  /*b900*/  STL [R1+0x264], R139 ;  /* 0x0002648b01007387 */ /* 0x0003e80000100800 */
[----:B------:R1:W-:Y:S04]  /*b910*/  STL [R1+0x268], R138 ;  /* 0x0002688a01007387 */ /* 0x0003e80000100800 */
[----:B------:R-:W3:Y:S04]  /*b920*/  LDL.LU R151, [R1+0x278] ;  /* 0x0002780001977983 */ /* 0x000ee80000300800 */
[----:B------:R1:W-:Y:S04]  /*b930*/  STL [R1+0x26c], R137 ;  /* 0x00026c8901007387 */ /* 0x0003e80000100800 */
[----:B0-----:R-:W4:Y:S04]  /*b940*/  LDL.LU R150, [R1+0x27c] ;  /* 0x00027c0001967983 */ /* 0x001f280000300800 */
[----:B------:R0:W-:Y:S04]  /*b950*/  STL [R1+0x270], R2 ;  /* 0x0002700201007387 */ /* 0x0001e80000100800 */
[----:B------:R-:W2:Y:S04]  /*b960*/  LDL.LU R149, [R1+0x280] ;  /* 0x0002800001957983 */ /* 0x000ea80000300800 */
[----:B------:R0:W-:Y:S04]  /*b970*/  STL [R1+0x274], R0 ;  /* 0x0002740001007387 */ /* 0x0001e80000100800 */
[----:B-1----:R-:W2:Y:S04]  /*b980*/  LDL.LU R148, [R1+0x284] ;  /* 0x0002840001947983 */ /* 0x002ea80000300800 */
        /* <DEDUP_REMOVED lines=13> */
[----:B---3--:R-:W-:-:S05]  /*ba60*/  FADD R151, R33, R151 ;  /* 0x0000009721977221 */ /* 0x008fca0000000000 */
[----:B------:R0:W-:Y:S01]  /*ba70*/  STL [R1+0x278], R151 ;  /* 0x0002789701007387 */ /* 0x0001e20000100800 */
[----:B----4-:R-:W-:-:S05]  /*ba80*/  FADD R150, R34, R150 ;  /* 0x0000009622967221 */ /* 0x010fca0000000000 */
[----:B------:R1:W-:Y:S01]  /*ba90*/  STL [R1+0x27c], R150 ;  /* 0x00027c9601007387 */ /* 0x0003e20000100800 */
[----:B--2---:R-:W-:-:S05]  /*baa0*/  FADD R149, R35, R149 ;  /* 0x0000009523957221 */ /* 0x004fca0000000000 */
[----:B------:R2:W-:Y:S01]  /*bab0*/  STL [R1+0x280], R149 ;  /* 0x0002809501007387 */ /* 0x0005e20000100800 */
[----:B------:R-:W-:-:S01]  /*bac0*/  FADD R148, R36, R148 ;  /* 0x0000009424947221 */ /* 0x000fc20000000000 */
[----:B------:R-:W-:-:S04]  /*bad0*/  FADD R147, R37, R147 ;  /* 0x0000009325937221 */ /* 0x000fc80000000000 */
[----:B------:R3:W-:Y:S01]  /*bae0*/  STL [R1+0x284], R148 ;  /* 0x0002849401007387 */ /* 0x0007e20000100800 */
[----:B------:R-:W-:-:S03]  /*baf0*/  FADD R146, R38, R146 ;  /* 0x0000009226927221 */ /* 0x000fc60000000000 */
        /* <DEDUP_REMOVED lines=20> */
[----:B0-----:R-:W4:Y:S01]  /*bc40*/  LDL.LU R151, [R1+0x2bc] ;  /* 0x0002bc0001977983 */ /* 0x001f220000300800 */
[----:B------:R-:W-:-:S03]  /*bc50*/  FADD R0, R49, R0 ;  /* 0x0000000031007221 */ /* 0x000fc60000000000 */
[----:B------:R0:W-:Y:S04]  /*bc60*/  STL [R1+0x2b0], R137 ;  /* 0x0002b08901007387 */ /* 0x0001e80000100800 */
[----:B-1----:R-:W4:Y:S04]  /*bc70*/  LDL.LU R150, [R1+0x2c0] ;  /* 0x0002c00001967983 */ /* 0x002f280000300800 */
[----:B------:R1:W-:Y:S04]  /*bc80*/  STL [R1+0x2b4], R2 ;  /* 0x0002b40201007387 */ /* 0x0003e80000100800 */
[----:B--2---:R-:W2:Y:S04]  /*bc90*/  LDL.LU R149, [R1+0x2c4] ;  /* 0x0002c40001957983 */ /* 0x004ea80000300800 */
[----:B------:R1:W-:Y:S04]  /*bca0*/  STL [R1+0x2b8], R0 ;  /* 0x0002b80001007387 */ /* 0x0003e80000100800 */
[----:B---3--:R-:W3:Y:S04]  /*bcb0*/  LDL.LU R148, [R1+0x2c8] ;  /* 0x0002c80001947983 */ /* 0x008ee80000300800 */
[----:B----4-:R-:W4:Y:S04]  /*bcc0*/  LDL.LU R147, [R1+0x2cc] ;  /* 0x0002cc0001937983 */ /* 0x010f280000300800 */
[----:B------:R-:W4:Y:S04]  /*bcd0*/  LDL.LU R146, [R1+0x2d0] ;  /* 0x0002d00001927983 */ /* 0x000f280000300800 */
        /* <DEDUP_REMOVED lines=8> */
[----:B0-----:R-:W4:Y:S04]  /*bd60*/  LDL.LU R137, [R1+0x2f4] ;  /* 0x0002f40001897983 */ /* 0x001f280000300800 */
[----:B-1----:R-:W4:Y:S04]  /*bd70*/  LDL.LU R2, [R1+0x2f8] ;  /* 0x0002f80001027983 */ /* 0x002f280000300800 */
[----:B------:R-:W4:Y:S01]  /*bd80*/  LDL.LU R0, [R1+0x2fc] ;  /* 0x0002fc0001007983 */ /* 0x000f220000300800 */
[----:B------:R-:W-:-:S01]  /*bd90*/  FADD R151, R50, R151 ;  /* 0x0000009732977221 */ /* 0x000fc20000000000 */
[----:B------:R-:W-:-:S04]  /*bda0*/  FADD R150, R51, R150 ;  /* 0x0000009633967221 */ /* 0x000fc80000000000 */
[----:B------:R0:W-:Y:S01]  /*bdb0*/  STL [R1+0x2bc], R151 ;  /* 0x0002bc9701007387 */ /* 0x0001e20000100800 */
[----:B--2---:R-:W-:-:S03]  /*bdc0*/  FADD R149, R52, R149 ;  /* 0x0000009534957221 */ /* 0x004fc60000000000 */
[----:B------:R1:W-:Y:S01]  /*bdd0*/  STL [R1+0x2c0], R150 ;  /* 0x0002c09601007387 */ /* 0x0003e20000100800 */
[----:B---3--:R-:W-:-:S03]  /*bde0*/  FADD R148, R53, R148 ;  /* 0x0000009435947221 */ /* 0x008fc60000000000 */
[----:B------:R2:W-:Y:S01]  /*bdf0*/  STL [R1+0x2c4], R149 ;  /* 0x0002c49501007387 */ /* 0x0005e20000100800 */
[----:B----4-:R-:W-:-:S03]  /*be00*/  FADD R147, R54, R147 ;  /* 0x0000009336937221 */ /* 0x010fc60000000000 */
        /* <DEDUP_REMOVED lines=198> */
[----:B------:R-:W-:Y:S01]  /*ca70*/  STL [R1+0x3cc], R151 ;  /* 0x0003cc9701007387 */ /* 0x000fe20000100800 */
[----:B--2---:R-:W-:-:S03]  /*ca80*/  FADD R149, R120, R149 ;  /* 0x0000009578957221 */ /* 0x004fc60000000000 */
[----:B------:R-:W-:Y:S01]  /*ca90*/  STL [R1+0x3d0], R150 ;  /* 0x0003d09601007387 */ /* 0x000fe20000100800 */
[----:B---3--:R-:W-:-:S03]  /*caa0*/  FADD R148, R121, R148 ;  /* 0x0000009479947221 */ /* 0x008fc60000000000 */
[----:B------:R-:W-:Y:S01]  /*cab0*/  STL [R1+0x3d4], R149 ;  /* 0x0003d49501007387 */ /* 0x000fe20000100800 */
[----:B----4-:R-:W-:-:S03]  /*cac0*/  FADD R147, R122, R147 ;  /* 0x000000937a937221 */ /* 0x010fc60000000000 */
[----:B------:R-:W-:Y:S01]  /*cad0*/  STL [R1+0x3d8], R148 ;  /* 0x0003d89401007387 */ /* 0x000fe20000100800 */
[----:B------:R-:W-:-:S03]  /*cae0*/  FADD R146, R123, R146 ;  /* 0x000000927b927221 */ /* 0x000fc60000000000 */
        /* <DEDUP_REMOVED lines=18> */
[----:B------:R-:W-:Y:S04]  /*cc10*/  STL [R1+0x400], R138 ;  /* 0x0004008a01007387 */ /* 0x000fe80000100800 */
[----:B------:R0:W-:Y:S04]  /*cc20*/  STL [R1+0x404], R137 ;  /* 0x0004048901007387 */ /* 0x0001e80000100800 */
[----:B0-----:R-:W2:Y:S01]  /*cc30*/  LDL.LU R137, [R1+0x410] ;  /* 0x0004100001897983 */ /* 0x001ea20000300800 */
[----:B------:R-:W-:-:S01]  /*cc40*/  FADD R2, R133, R2 ;  /* 0x0000000285027221 */ /* 0x000fc20000000000 */
[----:B------:R-:W-:-:S02]  /*cc50*/  FADD R0, R134, R0 ;  /* 0x0000000086007221 */ /* 0x000fc40000000000 */
[----:B------:R-:W3:Y:S04]  /*cc60*/  LDL.LU R138, [R1+0x414] ;  /* 0x00041400018a7983 */ /* 0x000ee80000300800 */
[----:B------:R-:W-:Y:S04]  /*cc70*/  STL [R1+0x408], R2 ;  /* 0x0004080201007387 */ /* 0x000fe80000100800 */
[----:B------:R-:W4:Y:S04]  /*cc80*/  LDL.LU R139, [R1+0x418] ;  /* 0x00041800018b7983 */ /* 0x000f280000300800 */
[----:B------:R0:W-:Y:S04]  /*cc90*/  STL [R1+0x40c], R0 ;  /* 0x00040c0001007387 */ /* 0x0001e80000100800 */
        /* <DEDUP_REMOVED lines=13> */
[----:B------:R-:W4:Y:S01]  /*cd70*/  LDL.LU R2, [R1+0x450] ;  /* 0x0004500001027983 */ /* 0x000f220000300800 */
[----:B--2---:R-:W-:-:S05]  /*cd80*/  FADD R137, R135, R137 ;  /* 0x0000008987897221 */ /* 0x004fca0000000000 */
[----:B------:R0:W-:Y:S04]  /*cd90*/  STL [R1+0x410], R137 ;  /* 0x0004108901007387 */ /* 0x0001e80000100800 */
[----:B0-----:R-:W4:Y:S01]  /*cda0*/  LDL.LU R137, [R1+0x4b0] ;  /* 0x0004b00001897983 */ /* 0x001f220000300800 */
[----:B---3--:R-:W-:-:S05]  /*cdb0*/  FADD R138, R136, R138 ;  /* 0x0000008a888a7221 */ /* 0x008fca0000000000 */
[----:B------:R0:W-:Y:S04]  /*cdc0*/  STL [R1+0x414], R138 ;  /* 0x0004148a01007387 */ /* 0x0001e80000100800 */
[----:B0-----:R-:W2:Y:S01]  /*cdd0*/  LDL.LU R138, [R1+0x4ac] ;  /* 0x0004ac00018a7983 */ /* 0x001ea20000300800 */
[----:B----4-:R-:W-:-:S05]  /*cde0*/  FADD R139, R137, R139 ;  /* 0x0000008b898b7221 */ /* 0x010fca0000000000 */
[----:B------:R0:W-:Y:S04]  /*cdf0*/  STL [R1+0x418], R139 ;  /* 0x0004188b01007387 */ /* 0x0001e80000100800 */
[----:B0-----:R-:W3:Y:S01]  /*ce00*/  LDL.LU R139, [R1+0x4a8] ;  /* 0x0004a800018b7983 */ /* 0x001ee20000300800 */
[----:B--2---:R-:W-:-:S05]  /*ce10*/  FADD R140, R138, R140 ;  /* 0x0000008c8a8c7221 */ /* 0x004fca0000000000 */
[----:B------:R0:W-:Y:S04]  /*ce20*/  STL [R1+0x41c], R140 ;  /* 0x00041c8c01007387 */ /* 0x0001e80000100800 */
[----:B0-----:R-:W2:Y:S01]  /*ce30*/  LDL.LU R140, [R1+0x4a4] ;  /* 0x0004a400018c7983 */ /* 0x001ea20000300800 */
[----:B---3--:R-:W-:-:S05]  /*ce40*/  FADD R141, R139, R141 ;  /* 0x0000008d8b8d7221 */ /* 0x008fca0000000000 */
        /* <DEDUP_REMOVED lines=34> */
[----:B0-----:R0:W5:Y:S01]  /*d070*/  LDL.LU R0, [R1+0x474] ;  /* 0x0004740001007983 */ /* 0x0011620000300800 */
[----:B------:R-:W-:Y:S01]  /*d080*/  UMOV UR6, URZ ;  /* 0x0000003f00067c82 */ /* 0x000fe20008000000 */
[----:B---3--:R-:W-:-:S05]  /*d090*/  FADD R2, R2, R151 ;  /* 0x0000009702027221 */ /* 0x008fca0000000000 */
[----:B------:R0:W-:Y:S02]  /*d0a0*/  STL [R1+0x450], R2 ;  /* 0x0004500201007387 */ /* 0x0001e40000100800 */
.L_x_28:
[----:B------:R-:W-:Y:S05]  /*d0b0*/  @!P1 BRA `(.L_x_29) ;  /* 0x0000000000049947 */ /* 0x000fea0003800000 */
[----:B------:R-:W-:Y:S01]  /*d0c0*/  BPT.TRAP 0x1 ;  /* 0x000000040000795c */ /* 0x000fe20000300000 */
.L_x_29:
[----:B0-----:R-:W2:Y:S04]  /*d0d0*/  LDL R2, [R1+0x454] ;  /* 0x0004540001027983 */ /* 0x001ea80000100800 */
[----:B-----5:R0:W-:Y:S04]  /*d0e0*/  STL [R1+0x474], R0 ;  /* 0x0004740001007387 */ /* 0x0201e80000100800 */
[----:B0-----:R-:W3:Y:S01]  /*d0f0*/  LDL R0, [R1+0x458] ;  /* 0x0004580001007983 */ /* 0x001ee20000100800 */
[----:B--2---:R-:W-:Y:S01]  /*d100*/  ISETP.NE.AND P0, PT, R2, RZ, PT ;  /* 0x000000ff0200720c */ /* 0x004fe20003f05270 */
[----:B------:R-:W-:-:S12]  /*d110*/  IMAD.U32 R2, RZ, RZ, UR25 ;  /* 0x00000019ff027e24 */ /* 0x000fd8000f8e00ff */
[----:B------:R-:W-:-:S05]  /*d120*/  @P0 LEA R2, R2, UR11, 0x3 ;  /* 0x0000000b02020c11 */ /* 0x000fca000f8e18ff */
[----:B------:R-:W-:-:S05]  /*d130*/  @P0 VIADD R2, R2, 0x38 ;  /* 0x0000003802020836 */ /* 0x000fca0000000000 */
[----:B---3--:R-:W-:Y:S02]  /*d140*/  @P0 PRMT R2, R0, 0x654, R2 ;  /* 0x0000065400020816 */ /* 0x008fe40000000002 */
[----:B------:R0:W5:Y:S01]  /*d150*/  LDL.LU R0, [R1+0x474] ;  /* 0x0004740001007983 */ /* 0x0001620000300800 */
[----:B------:R-:W-:Y:S01]  /*d160*/  UISETP.GT.U32.AND UP0, UPT, UR13, 0x1, UPT ;  /* 0x000000010d00788c */ /* 0x000fe2000bf04070 */
[----:B------:R0:W-:Y:S05]  /*d170*/  @P0 SYNCS.ARRIVE.TRANS64.RED.A1T0 RZ, [R2+URZ], RZ ;  /* 0x000000ff02ff09a7 */ /* 0x0001ea000810043f */
[----:B------:R-:W-:-:S13]  /*d180*/  PLOP3.LUT P0, PT, PT, PT, UP0, 0x80, 0x0 ;  /* 0x000000000000781c */ /* 0x000fda0003f0f008 */
[----:B0-----:R-:W-:Y:S05]  /*d190*/  @P0 BRA `(.L_x_30) ;  /* 0x0000000000040947 */ /* 0x001fea0003800000 */
[----:B------:R-:W-:Y:S01]  /*d1a0*/  BPT.TRAP 0x1 ;  /* 0x000000040000795c */ /* 0x000fe20000300000 */
.L_x_30:
[----:B------:R-:W-:Y:S02]  /*d1b0*/  UISETP.GT.AND UP2, UPT, UR24, 0x1, UPT ;  /* 0x000000011800788c */ /* 0x000fe4000bf44270 */
[----:B------:R-:W-:Y:S02]  /*d1c0*/  UIADD3 UR23, UR23, 0x1, URZ ;  /* 0x0000000117177890 */ /* 0x000fe4000fffe03f */
[----:B------:R-:W-:Y:S02]  /*d1d0*/  UIADD3 UR25, UR25, 0x1, URZ ;  /* 0x0000000119197890 */ /* 0x000fe4000fffe03f */
[----:B------:R-:W-:Y:S01]  /*d1e0*/  PLOP3.LUT P0, PT, PT, PT, UP2, 0x80, 0x0 ;  /* 0x000000000000781c */ /* 0x000fe20003f0f028 */
[----:B------:R-:W-:Y:S02]  /*d1f0*/  UISETP.NE.AND UP0, UPT, UR23, 0x7, UPT ;  /* 0x000000071700788c */ /* 0x000fe4000bf05270 */
[----:B------:R-:W-:Y:S02]  /*d200*/  UISETP.NE.AND UP1, UPT, UR25, 0x7, UPT ;  /* 0x000000071900788c */ /* 0x000fe4000bf25270 */
[----:B------:R-:W-:-:S02]  /*d210*/  USEL UR8, URZ, 0x1, UP0 ;  /* 0x000000013f087887 */ /* 0x000fc40008000000 */
[----:B------:R-:W-:Y:S02]  /*d220*/  UIADD3 UR24, UR24, -0x1, URZ ;  /* 0xffffffff18187890 */ /* 0x000fe4000fffe03f */
[----:B------:R-:W-:Y:S02]  /*d230*/  USEL UR23, UR23, URZ, UP0 ;  /* 0x0000003f17177287 */ /* 0x000fe40008000000 */
[----:B-----5:R-:W-:Y:S01]  /*d240*/  LOP3.LUT R0, R0, UR8, RZ, 0x3c, !PT ;  /* 0x0000000800007c12 */ /* 0x020fe2000f8e3cff */
[----:B------:R-:W-:Y:S01]  /*d250*/  USEL UR25, UR25, URZ, UP1 ;  /* 0x0000003f19197287 */ /* 0x000fe20008800000 */
[----:B------:R-:W-:Y:S01]  /*d260*/  UMOV UR8, 0x1 ;  /* 0x0000000100087882 */ /* 0x000fe20000000000 */
[----:B------:R-:W-:Y:S10]  /*d270*/  @P0 BRA `(.L_x_31) ;  /* 0xffffff9c00a40947 */ /* 0x000ff4000383ffff */
.L_x_23:
[----:B------:R-:W-:-:S04]  /*d280*/  UISETP.NE.AND UP0, UPT, UR6, URZ, UPT ;  /* 0x0000003f0600728c */ /* 0x000fc8000bf05270 */
[----:B------:R-:W-:-:S06]  /*d290*/  USEL UR6, URZ, 0x1, !UP0 ;  /* 0x000000013f067887 */ /* 0x000fcc000c000000 */
[----:B------:R-:W-:-:S13]  /*d2a0*/  ISETP.NE.AND P0, PT, RZ, UR6, PT ;  /* 0x00000006ff007c0c */ /* 0x000fda000bf05270 */
[----:B------:R-:W-:Y:S05]  /*d2b0*/  @!P0 BRA `(.L_x_32) ;  /* 0x0000003800108947 */ /* 0x000fea0003800000 */
[----:B------:R0:W-:Y:S04]  /*d2c0*/  STL [R1+0x624], R43 ;  /* 0x0006242b01007387 */ /* 0x0001e80000100800 */
[----:B0-----:R-:W2:Y:S04]  /*d2d0*/  LDL.LU R43, [R1] ;  /* 0x00000000012b7983 */ /* 0x001ea80000300800 */
[----:B------:R0:W-:Y:S04]  /*d2e0*/  STL [R1+0x620], R44 ;  /* 0x0006202c01007387 */ /* 0x0001e80000100800 */
[----:B0-----:R-:W3:Y:S04]  /*d2f0*/  LDL.LU R44, [R1+0x4] ;  /* 0x00000400012c7983 */ /* 0x001ee80000300800 */
[----:B------:R0:W-:Y:S04]  /*d300*/  STL [R1+0x61c], R45 ;  /* 0x00061c2d01007387 */ /* 0x0001e80000100800 */
[----:B0-----:R-:W4:Y:S04]  /*d310*/  LDL.LU R45, [R1+0x8] ;  /* 0x00000800012d7983 */ /* 0x001f280000300800 */
[----:B------:R0:W-:Y:S04]  /*d320*/  STL [R1+0x618], R46 ;  /* 0x0006182e01007387 */ /* 0x0001e80000100800 */
[----:B0-----:R-:W5:Y:S04]  /*d330*/  LDL.LU R46, [R1+0xc] ;  /* 0x00000c00012e7983 */ /* 0x001f680000300800 */
        /* <DEDUP_REMOVED lines=138> */
[----:B------:R-:W5:Y:S04]  /*dbe0*/  LDL.LU R0, [R1+0x1b0] ;  /* 0x0001b00001007983 */ /* 0x000f680000300800 */
[----:B------:R-:W5:Y:S04]  /*dbf0*/  LDL.LU R2, [R1+0x204] ;  /* 0x0002040001027983 */ /* 0x000f680000300800 */
        /* <DEDUP_REMOVED lines=67> */
[----:B0-----:R-:W5:Y:S01]  /*e030*/  LDL.LU R149, [R1+0x12c] ;  /* 0x00012c0001957983 */ /* 0x001f620000300800 */
[----:B--2---:R-:W-:-:S03]  /*e040*/  FADD R3, R43, R3 ;  /* 0x000000032b037221 */ /* 0x004fc60000000000 */
[----:B------:R0:W-:Y:S01]  /*e050*/  STL [R1+0x478], R150 ;  /* 0x0004789601007387 */ /* 0x0001e20000100800 */
[----:B---3--:R-:W-:Y:S01]  /*e060*/  FADD R4, R44, R4 ;  /* 0x000000042c047221 */ /* 0x008fe20000000000 */
[----:B----4-:R-:W-:Y:S01]  /*e070*/  FADD R5, R45, R5 ;  /* 0x000000052d057221 */ /* 0x010fe20000000000 */
[----:B-----5:R-:W-:Y:S01]  /*e080*/  FADD R6, R46, R6 ;  /* 0x000000062e067221 */ /* 0x020fe20000000000 */
[----:B------:R-:W-:Y:S01]  /*e090*/  FADD R7, R47, R7 ;  /* 0x000000072f077221 */ /* 0x000fe20000000000 */
[----:B0-----:R-:W2:Y:S04]  /*e0a0*/  LDL.LU R150, [R1+0x128] ;  /* 0x0001280001967983 */ /* 0x001ea80000300800 */
[----:B------:R0:W-:Y:S01]  /*e0b0*/  STL [R1+0x474], R151 ;  /* 0x0004749701007387 */ /* 0x0001e20000100800 */
[----:B------:R-:W-:Y:S01]  /*e0c0*/  FADD R8, R48, R8 ;  /* 0x0000000830087221 */ /* 0x000fe20000000000 */
[----:B------:R-:W-:Y:S01]  /*e0d0*/  FADD R9, R49, R9 ;  /* 0x0000000931097221 */ /* 0x000fe20000000000 */
[----:B------:R-:W-:Y:S01]  /*e0e0*/  FADD R10, R50, R10 ;  /* 0x0000000a320a7221 */ /* 0x000fe20000000000 */
[----:B0-----:R-:W3:Y:S04]  /*e0f0*/  LDL.LU R151, [R1+0x124] ;  /* 0x0001240001977983 */ /* 0x001ee80000300800 */
[----:B------:R-:W4:Y:S04]  /*e100*/  LDL.LU R43, [R1+0x624] ;  /* 0x00062400012b7983 */ /* 0x000f280000300800 */
[----:B------:R-:W5:Y:S04]  /*e110*/  LDL.LU R44, [R1+0x620] ;  /* 0x00062000012c7983 */ /* 0x000f680000300800 */
[----:B------:R-:W4:Y:S04]  /*e120*/  LDL.LU R45, [R1+0x61c] ;  /* 0x00061c00012d7983 */ /* 0x000f280000300800 */
[----:B------:R-:W5:Y:S01]  /*e130*/  LDL.LU R46, [R1+0x618] ;  /* 0x00061800012e7983 */ /* 0x000f620000300800 */
[----:B------:R-:W-:-:S03]  /*e140*/  FADD R11, R51, R11 ;  /* 0x0000000b330b7221 */ /* 0x000fc60000000000 */
[----:B------:R-:W4:Y:S01]  /*e150*/  LDL.LU R47, [R1+0x614] ;  /* 0x00061400012f7983 */ /* 0x000f220000300800 */
[----:B------:R-:W-:-:S03]  /*e160*/  FADD R12, R52, R12 ;  /* 0x0000000c340c7221 */ /* 0x000fc60000000000 */
        /* <DEDUP_REMOVED lines=132> */
[----:B------:R-:W5:Y:S04]  /*e9b0*/  LDL.LU R114, [R1+0x508] ;  /* 0x0005080001727983 */ /* 0x000f680000300800 */
[----:B------:R-:W5:Y:S01]  /*e9c0*/  LDL.LU R115, [R1+0x504] ;  /* 0x0005040001737983 */ /* 0x000f620000300800 */
[----:B------:R-:W-:Y:S01]  /*e9d0*/  FADD R206, R149, R206 ;  /* 0x000000ce95ce7221 */ /* 0x000fe20000000000 */
[----:B------:R-:W-:Y:S01]  /*e9e0*/  FADD R237, R118, R237 ;  /* 0x000000ed76ed7221 */ /* 0x000fe20000000000 */
[----:B------:R-:W-:Y:S01]  /*e9f0*/  FADD R236, R119, R236 ;  /* 0x000000ec77ec7221 */ /* 0x000fe20000000000 */
[----:B------:R0:W-:Y:S01]  /*ea00*/  STL [R1+0x200], R116 ;  /* 0x0002007401007387 */ /* 0x0001e20000100800 */
[----:B------:R-:W-:Y:S01]  /*ea10*/  FADD R235, R120, R235 ;  /* 0x000000eb78eb7221 */ /* 0x000fe20000000000 */
        /* <DEDUP_REMOVED lines=8> */
[----:B0-----:R-:W4:Y:S01]  /*eaa0*/  LDL.LU R116, [R1+0x1b4] ;  /* 0x0001b40001747983 */ /* 0x001f220000300800 */
[----:B------:R-:W-:Y:S01]  /*eab0*/  FADD R226, R129, R226 ;  /* 0x000000e281e27221 */ /* 0x000fe20000000000 */
[----:B------:R-:W-:Y:S01]  /*eac0*/  FADD R225, R130, R225 ;  /* 0x000000e182e17221 */ /* 0x000fe20000000000 */
[----:B------:R-:W-:Y:S01]  /*ead0*/  FADD R224, R131, R224 ;  /* 0x000000e083e07221 */ /* 0x000fe20000000000 */
[----:B------:R-:W4:Y:S01]  /*eae0*/  LDL.LU R148, [R1+0x208] ;  /* 0x0002080001947983 */ /* 0x000f220000300800 */
[----:B------:R-:W-:Y:S01]  /*eaf0*/  FADD R223, R132, R223 ;  /* 0x000000df84df7221 */ /* 0x000fe20000000000 */
[----:B------:R-:W-:Y:S01]  /*eb00*/  FADD R216, R139, R216 ;  /* 0x000000d88bd87221 */ /* 0x000fe20000000000 */
[----:B------:R-:W-:Y:S01]  /*eb10*/  FADD R222, R133, R222 ;  /* 0x000000de85de7221 */ /* 0x000fe20000000000 */
        /* <DEDUP_REMOVED lines=8> */
[----:B------:R-:W5:Y:S01]  /*eba0*/  LDL.LU R149, [R1+0x20c] ;  /* 0x00020c0001957983 */ /* 0x000f620000300800 */
[----:B------:R-:W-:Y:S01]  /*ebb0*/  FADD R212, R143, R212 ;  /* 0x000000d48fd47221 */ /* 0x000fe20000000000 */
[----:B------:R-:W-:Y:S01]  /*ebc0*/  FADD R218, R137, R218 ;  /* 0x000000da89da7221 */ /* 0x000fe20000000000 */
[----:B------:R-:W-:Y:S01]  /*ebd0*/  FADD R211, R144, R211 ;  /* 0x000000d390d37221 */ /* 0x000fe20000000000 */
[----:B------:R-:W5:Y:S01]  /*ebe0*/  LDL.LU R118, [R1+0x1bc] ;  /* 0x0001bc0001767983 */ /* 0x000f620000300800 */
[----:B------:R-:W-:Y:S01]  /*ebf0*/  FADD R217, R138, R217 ;  /* 0x000000d98ad97221 */ /* 0x000fe20000000000 */
[----:B------:R-:W-:Y:S01]  /*ec00*/  FADD R210, R145, R210 ;  /* 0x000000d291d27221 */ /* 0x000fe20000000000 */
[----:B---3--:R-:W-:Y:S01]  /*ec10*/  FADD R204, R151, R204 ;  /* 0x000000cc97cc7221 */ /* 0x008fe20000000000 */
[----:B------:R-:W3:Y:S01]  /*ec20*/  LDL.LU R0, [R1+0x210] ;  /* 0x0002100001007983 */ /* 0x000ee20000300800 */
[----:B------:R-:W-:Y:S01]  /*ec30*/  FADD R209, R146, R209 ;  /* 0x000000d192d17221 */ /* 0x000fe20000000000 */
[----:B--2---:R-:W-:Y:S01]  /*ec40*/  FADD R205, R150, R205 ;  /* 0x000000cd96cd7221 */ /* 0x004fe20000000000 */
[----:B------:R-:W-:Y:S01]  /*ec50*/  FADD R208, R147, R208 ;  /* 0x000000d093d07221 */ /* 0x000fe20000000000 */
[----:B------:R-:W2:Y:S04]  /*ec60*/  LDL.LU R119, [R1+0x1c0] ;  /* 0x0001c00001777983 */ /* 0x000ea80000300800 */
[----:B0-----:R-:W2:Y:S04]  /*ec70*/  LDL.LU R2, [R1+0x214] ;  /* 0x0002140001027983 */ /* 0x001ea80000300800 */
        /* <DEDUP_REMOVED lines=29> */
[----:B------:R-:W2:Y:S01]  /*ee50*/  LDL.LU R147, [R1+0x250] ;  /* 0x0002500001937983 */ /* 0x000ea20000300800 */
[----:B----4-:R-:W-:-:S03]  /*ee60*/  FADD R148, R116, R148 ;  /* 0x0000009474947221 */ /* 0x010fc60000000000 */
[----:B------:R-:W4:Y:S04]  /*ee70*/  LDL.LU R116, [R1+0x500] ;  /* 0x0005000001747983 */ /* 0x000f280000300800 */
[----:B------:R0:W-:Y:S01]  /*ee80*/  STL [R1+0x208], R148 ;  /* 0x0002089401007387 */ /* 0x0001e20000100800 */
[----:B-----5:R-:W-:-:S03]  /*ee90*/  FADD R149, R117, R149 ;  /* 0x0000009575957221 */ /* 0x020fc60000000000 */
[----:B0-----:R-:W5:Y:S04]  /*eea0*/  LDL.LU R148, [R1+0x254] ;  /* 0x0002540001947983 */ /* 0x001f680000300800 */
[----:B------:R-:W4:Y:S04]  /*eeb0*/  LDL.LU R117, [R1+0x4fc] ;  /* 0x0004fc0001757983 */ /* 0x000f280000300800 */
[----:B------:R0:W-:Y:S04]  /*eec0*/  STL [R1+0x20c], R149 ;  /* 0x00020c9501007387 */ /* 0x0001e80000100800 */
[----:B0-----:R-:W4:Y:S01]  /*eed0*/  LDL.LU R149, [R1+0x258] ;  /* 0x0002580001957983 */ /* 0x001f220000300800 */
[----:B---3--:R-:W-:Y:S01]  /*eee0*/  FADD R0, R118, R0 ;  /* 0x0000000076007221 */ /* 0x008fe20000000000 */
[----:B--2---:R-:W-:-:S02]  /*eef0*/  FADD R2, R119, R2 ;  /* 0x0000000277027221 */ /* 0x004fc40000000000 */
[----:B------:R-:W2:Y:S01]  /*ef00*/  LDL.LU R118, [R1+0x4f8] ;  /* 0x0004f80001767983 */ /* 0x000ea20000300800 */
[----:B------:R-:W-:-:S03]  /*ef10*/  FADD R121, R120, R121 ;  /* 0x0000007978797221 */ /* 0x000fc60000000000 */
[----:B------:R0:W-:Y:S01]  /*ef20*/  STL [R1+0x210], R0 ;  /* 0x0002100001007387 */ /* 0x0001e20000100800 */
[----:B------:R-:W-:-:S03]  /*ef30*/  FADD R123, R122, R123 ;  /* 0x0000007b7a7b7221 */ /* 0x000fc60000000000 */
[----:B0-----:R-:W3:Y:S04]  /*ef40*/  LDL.LU R0, [R1+0x25c] ;  /* 0x00025c0001007983 */ /* 0x001ee80000300800 */
[----:B------:R-:W2:Y:S04]  /*ef50*/  LDL.LU R119, [R1+0x4f4] ;  /* 0x0004f40001777983 */ /* 0x000ea80000300800 */
[----:B------:R0:W-:Y:S01]  /*ef60*/  STL [R1+0x214], R2 ;  /* 0x0002140201007387 */ /* 0x0001e20000100800 */
[----:B------:R-:W-:Y:S01]  /*ef70*/  FADD R125, R124, R125 ;  /* 0x0000007d7c7d7221 */ /* 0x000fe20000000000 */
[----:B------:R-:W-:-:S02]  /*ef80*/  FADD R127, R126, R127 ;  /* 0x0000007f7e7f7221 */ /* 0x000fc40000000000 */
[----:B0-----:R-:W2:Y:S04]  /*ef90*/  LDL.LU R2, [R1+0x260] ;  /* 0x0002600001027983 */ /* 0x001ea80000300800 */
[----:B------:R-:W2:Y:S04]  /*efa0*/  LDL.LU R120, [R1+0x4f0] ;  /* 0x0004f00001787983 */ /* 0x000ea80000300800 */
[----:B------:R0:W-:Y:S01]  /*efb0*/  STL [R1+0x218], R121 ;  /* 0x0002187901007387 */ /* 0x0001e20000100800 */
[----:B------:R-:W-:-:S03]  /*efc0*/  FADD R129, R128, R129 ;  /* 0x0000008180817221 */ /* 0x000fc60000000000 */
        /* <DEDUP_REMOVED lines=42> */
[----:B------:R0:W-:Y:S04]  /*f270*/  STL [R1+0x244], R144 ;  /* 0x0002449001007387 */ /* 0x0001e80000100800 */
[----:B0-----:R-:W2:Y:S04]  /*f280*/  LDL.LU R144, [R1+0x278] ;  /* 0x0002780001907983 */ /* 0x001ea80000300800 */
[----:B------:R-:W2:Y:S04]  /*f290*/  LDL.LU R138, [R1+0x4a8] ;  /* 0x0004a800018a7983 */ /* 0x000ea80000300800 */
[----:B------:R0:W-:Y:S04]  /*f2a0*/  STL [R1+0x248], R145 ;  /* 0x0002489101007387 */ /* 0x0001e80000100800 */
[----:B0-----:R-:W2:Y:S04]  /*f2b0*/  LDL.LU R145, [R1+0x27c] ;  /* 0x00027c0001917983 */ /* 0x001ea80000300800 */
[----:B------:R0:W-:Y:S01]  /*f2c0*/  STL [R1+0x24c], R146 ;  /* 0x00024c9201007387 */ /* 0x0001e20000100800 */
[----:B-----5:R-:W-:-:S03]  /*f2d0*/  FADD R148, R24, R148 ;  /* 0x0000009418947221 */ /* 0x020fc60000000000 */
[----:B0-----:R-:W5:Y:S04]  /*f2e0*/  LDL.LU R146, [R1+0x280] ;  /* 0x0002800001927983 */ /* 0x001f680000300800 */
[----:B------:R0:W-:Y:S04]  /*f2f0*/  STL [R1+0x250], R147 ;  /* 0x0002509301007387 */ /* 0x0001e80000100800 */
[----:B0-----:R-:W5:Y:S01]  /*f300*/  LDL.LU R147, [R1+0x284] ;  /* 0x0002840001937983 */ /* 0x001f620000300800 */
[----:B----4-:R-:W-:-:S03]  /*f310*/  FADD R149, R25, R149 ;  /* 0x0000009519957221 */ /* 0x010fc60000000000 */
[----:B------:R0:W-:Y:S04]  /*f320*/  STL [R1+0x254], R148 ;  /* 0x0002549401007387 */ /* 0x0001e80000100800 */
[----:B0-----:R-:W4:Y:S04]  /*f330*/  LDL.LU R148, [R1+0x288] ;  /* 0x0002880001947983 */ /* 0x001f280000300800 */
[----:B------:R0:W-:Y:S04]  /*f340*/  STL [R1+0x258], R149 ;  /* 0x0002589501007387 */ /* 0x0001e80000100800 */
[----:B0-----:R-:W4:Y:S04]  /*f350*/  LDL.LU R149, [R1+0x28c] ;  /* 0x00028c0001957983 */ /* 0x001f280000300800 */
[----:B------:R-:W4:Y:S01]  /*f360*/  LDL.LU R150, [R1+0x290] ;  /* 0x0002900001967983 */ /* 0x000f220000300800 */
[----:B---3--:R-:W-:-:S03]  /*f370*/  FADD R0, R26, R0 ;  /* 0x000000001a007221 */ /* 0x008fc60000000000 */
[----:B------:R-:W3:Y:S01]  /*f380*/  LDL.LU R151, [R1+0x294] ;  /* 0x0002940001977983 */ /* 0x000ee20000300800 */
[----:B--2---:R-:W-:-:S03]  /*f390*/  FADD R2, R27, R2 ;  /* 0x000000021b027221 */ /* 0x004fc60000000000 */
[----:B------:R0:W-:Y:S04]  /*f3a0*/  STL [R1+0x25c], R0 ;  /* 0x00025c0001007387 */ /* 0x0001e80000100800 */
[----:B------:R-:W2:Y:S04]  /*f3b0*/  LDL.LU R27, [R1+0x2c8] ;  /* 0x0002c800011b7983 */ /* 0x000ea80000300800 */
[----:B------:R-:W2:Y:S04]  /*f3c0*/  LDL.LU R26, [R1+0x2cc] ;  /* 0x0002cc00011a7983 */ /* 0x000ea80000300800 */
[----:B------:R1:W-:Y:S04]  /*f3d0*/  STL [R1+0x260], R2 ;  /* 0x0002600201007387 */ /* 0x0003e80000100800 */
[----:B------:R-:W2:Y:S04]  /*f3e0*/  LDL.LU R25, [R1+0x2d0] ;  /* 0x0002d00001197983 */ /* 0x000ea80000300800 */
[----:B------:R-:W2:Y:S04]  /*f3f0*/  LDL.LU R24, [R1+0x2d4] ;  /* 0x0002d40001187983 */ /* 0x000ea80000300800 */
[----:B0-----:R-:W2:Y:S04]  /*f400*/  LDL.LU R0, [R1+0x2d8] ;  /* 0x0002d80001007983 */ /* 0x001ea80000300800 */
[----:B-1----:R-:W2:Y:S01]  /*f410*/  LDL.LU R2, [R1+0x2dc] ;  /* 0x0002dc0001027983 */ /* 0x002ea20000300800 */
[----:B------:R-:W-:-:S05]  /*f420*/  FADD R139, R28, R139 ;  /* 0x0000008b1c8b7221 */ /* 0x000fca0000000000 */
[----:B------:R0:W-:Y:S04]  /*f430*/  STL [R1+0x264], R139 ;  /* 0x0002648b01007387 */ /* 0x0001e80000100800 */
[----:B0-----:R-:W2:Y:S01]  /*f440*/  LDL.LU R139, [R1+0x4a4] ;  /* 0x0004a400018b7983 */ /* 0x001ea20000300800 */
[----:B------:R-:W-:-:S03]  /*f450*/  FADD R140, R29, R140 ;  /* 0x0000008c1d8c7221 */ /* 0x000fc60000000000 */
[----:B------:R-:W2:Y:S04]  /*f460*/  LDL.LU R28, [R1+0x2c4] ;  /* 0x0002c400011c7983 */ /* 0x000ea80000300800 */
        /* <DEDUP_REMOVED lines=20> */
[----:B------:R0:W-:Y:S01]  /*f5b0*/  STL [R1+0x27c], R145 ;  /* 0x00027c9101007387 */ /* 0x0001e20000100800 */
[----:B-----5:R-:W-:-:S03]  /*f5c0*/  FADD R146, R35, R146 ;  /* 0x0000009223927221 */ /* 0x020fc60000000000 */
[----:B0-----:R-:W5:Y:S04]  /*f5d0*/  LDL.LU R145, [R1+0x48c] ;  /* 0x00048c0001917983 */ /* 0x001f680000300800 */
[----:B------:R-:W5:Y:S04]  /*f5e0*/  LDL.LU R34, [R1+0x2ac] ;  /* 0x0002ac0001227983 */ /* 0x000f680000300800 */
[----:B------:R0:W-:Y:S01]  /*f5f0*/  STL [R1+0x280], R146 ;  /* 0x0002809201007387 */ /* 0x0001e20000100800 */
[----:B------:R-:W-:-:S03]  /*f600*/  FADD R147, R36, R147 ;  /* 0x0000009324937221 */ /* 0x000fc60000000000 */
[----:B0-----:R-:W5:Y:S04]  /*f610*/  LDL.LU R146, [R1+0x488] ;  /* 0x0004880001927983 */ /* 0x001f680000300800 */
[----:B------:R-:W5:Y:S01]  /*f620*/  LDL.LU R35, [R1+0x2a8] ;  /* 0x0002a80001237983 */ /* 0x000f620000300800 */
[----:B----4-:R-:W-:-:S03]  /*f630*/  FADD R148, R37, R148 ;  /* 0x0000009425947221 */ /* 0x010fc60000000000 */
[----:B------:R0:W-:Y:S04]  /*f640*/  STL [R1+0x284], R147 ;  /* 0x0002849301007387 */ /* 0x0001e80000100800 */
[----:B0-----:R-:W4:Y:S01]  /*f650*/  LDL.LU R147, [R1+0x484] ;  /* 0x0004840001937983 */ /* 0x001f220000300800 */
[----:B------:R-:W-:-:S03]  /*f660*/  FADD R149, R38, R149 ;  /* 0x0000009526957221 */ /* 0x000fc60000000000 */
[----:B------:R-:W4:Y:S01]  /*f670*/  LDL.LU R36, [R1+0x2a4] ;  /* 0x0002a40001247983 */ /* 0x000f220000300800 */
[----:B------:R-:W-:-:S03]  /*f680*/  FADD R150, R39, R150 ;  /* 0x0000009627967221 */ /* 0x000fc60000000000 */
[----:B------:R0:W-:Y:S04]  /*f690*/  STL [R1+0x288], R148 ;  /* 0x0002889401007387 */ /* 0x0001e80000100800 */
[----:B0-----:R-:W4:Y:S04]  /*f6a0*/  LDL.LU R148, [R1+0x480] ;  /* 0x0004800001947983 */ /* 0x001f280000300800 */
[----:B------:R-:W4:Y:S04]  /*f6b0*/  LDL.LU R37, [R1+0x2a0] ;  /* 0x0002a00001257983 */ /* 0x000f280000300800 */
[----:B------:R0:W-:Y:S04]  /*f6c0*/  STL [R1+0x28c], R149 ;  /* 0x00028c9501007387 */ /* 0x0001e80000100800 */
[----:B0-----:R-:W4:Y:S04]  /*f6d0*/  LDL.LU R149, [R1+0x47c] ;  /* 0x00047c0001957983 */ /* 0x001f280000300800 */
[----:B------:R-:W4:Y:S04]  /*f6e0*/  LDL.LU R38, [R1+0x29c] ;  /* 0x00029c0001267983 */ /* 0x000f280000300800 */
[----:B------:R0:W-:Y:S04]  /*f6f0*/  STL [R1+0x290], R150 ;  /* 0x0002909601007387 */ /* 0x0001e80000100800 */
[----:B0-----:R-:W4:Y:S04]  /*f700*/  LDL.LU R150, [R1+0x478] ;  /* 0x0004780001967983 */ /* 0x001f280000300800 */
[----:B------:R-:W4:Y:S01]  /*f710*/  LDL.LU R39, [R1+0x298] ;  /* 0x0002980001277983 */ /* 0x000f220000300800 */
[----:B---3--:R-:W-:-:S05]  /*f720*/  FADD R151, R40, R151 ;  /* 0x0000009728977221 */ /* 0x008fca0000000000 */
[----:B------:R0:W-:Y:S01]  /*f730*/  STL [R1+0x294], R151 ;  /* 0x0002949701007387 */ /* 0x0001e20000100800 */
[----:B--2---:R-:W-:-:S03]  /*f740*/  FADD R27, R53, R27 ;  /* 0x0000001b351b7221 */ /* 0x004fc60000000000 */
[----:B0-----:R-:W2:Y:S01]  /*f750*/  LDL.LU R151, [R1+0x474] ;  /* 0x0004740001977983 */ /* 0x001ea20000300800 */
        /* <DEDUP_REMOVED lines=11> */
[----:B-----5:R-:W-:Y:S01]  /*f810*/  FADD R34, R46, R34 ;  /* 0x000000222e227221 */ /* 0x020fe20000000000 */
[----:B------:R-:W-:Y:S01]  /*f820*/  FADD R35, R45, R35 ;  /* 0x000000232d237221 */ /* 0x000fe20000000000 */
[----:B----4-:R-:W-:Y:S01]  /*f830*/  FADD R36, R44, R36 ;  /* 0x000000242c247221 */ /* 0x010fe20000000000 */
[----:B------:R-:W-:Y:S01]  /*f840*/  FADD R37, R43, R37 ;  /* 0x000000252b257221 */ /* 0x000fe20000000000 */
[----:B------:R-:W-:Y:S01]  /*f850*/  FADD R38, R42, R38 ;  /* 0x000000262a267221 */ /* 0x000fe20000000000 */
[----:B------:R-:W-:-:S05]  /*f860*/  FADD R39, R41, R39 ;  /* 0x0000002729277221 */ /* 0x000fca0000000000 */
[----:B------:R0:W-:Y:S04]  /*f870*/  STL [R1+0x298], R39 ;  /* 0x0002982701007387 */ /* 0x0001e80000100800 */
        /* <DEDUP_REMOVED lines=14> */
[----:B------:R-:W2:Y:S04]  /*f960*/  LDL.LU R52, [R1+0x2e0] ;  /* 0x0002e00001347983 */ /* 0x000ea80000300800 */
[----:B------:R2:W-:Y:S04]  /*f970*/  STL [R1+0x2d4], R24 ;  /* 0x0002d41801007387 */ /* 0x0005e80000100800 */
[----:B------:R-:W2:Y:S04]  /*f980*/  LDL.LU R51, [R1+0x2e4] ;  /* 0x0002e40001337983 */ /* 0x000ea80000300800 */
[----:B------:R2:W-:Y:S04]  /*f990*/  STL [R1+0x2d8], R0 ;  /* 0x0002d80001007387 */ /* 0x0005e80000100800 */
        /* <DEDUP_REMOVED lines=13> */
[----:B-1----:R-:W2:Y:S04]  /*fa70*/  LDL.LU R38, [R1+0x318] ;  /* 0x0003180001267983 */ /* 0x002ea80000300800 */
[----:B---3--:R-:W3:Y:S04]  /*fa80*/  LDL.LU R37, [R1+0x31c] ;  /* 0x00031c0001257983 */ /* 0x008ee80000300800 */
[----:B----4-:R-:W4:Y:S04]  /*fa90*/  LDL.LU R36, [R1+0x320] ;  /* 0x0003200001247983 */ /* 0x010f280000300800 */
[----:B-----5:R-:W5:Y:S04]  /*faa0*/  LDL.LU R35, [R1+0x324] ;  /* 0x0003240001237983 */ /* 0x020f680000300800 */
[----:B--2---:R-:W2:Y:S04]  /*fab0*/  LDL.LU R34, [R1+0x328] ;  /* 0x0003280001227983 */ /* 0x004ea80000300800 */
        /* <DEDUP_REMOVED lines=12> */
[----:B------:R-:W-:Y:S01]  /*fb80*/  FADD R52, R59, R52 ;  /* 0x000000343b347221 */ /* 0x000fe20000000000 */
        /* <DEDUP_REMOVED lines=28> */
[----:B---3--:R-:W-:-:S03]  /*fd50*/  FADD R37, R74, R37 ;  /* 0x000000254a257221 */ /* 0x008fc60000000000 */
[----:B------:R3:W-:Y:S01]  /*fd60*/  STL [R1+0x318], R38 ;  /* 0x0003182601007387 */ /* 0x0007e20000100800 */
[----:B----4-:R-:W-:-:S03]  /*fd70*/  FADD R36, R75, R36 ;  /* 0x000000244b247221 */ /* 0x010fc60000000000 */
[----:B------:R4:W-:Y:S01]  /*fd80*/  STL [R1+0x31c], R37 ;  /* 0x00031c2501007387 */ /* 0x0009e20000100800 */
[----:B-----5:R-:W-:-:S03]  /*fd90*/  FADD R35, R76, R35 ;  /* 0x000000234c237221 */ /* 0x020fc60000000000 */
[----:B------:R5:W-:Y:S01]  /*fda0*/  STL [R1+0x320], R36 ;  /* 0x0003202401007387 */ /* 0x000be20000100800 */
[----:B--2---:R-:W-:-:S03]  /*fdb0*/  FADD R34, R77, R34 ;  /* 0x000000224d227221 */ /* 0x004fc60000000000 */
        /* <DEDUP_REMOVED lines=22> */
[----:B0-----:R-:W2:Y:S01]  /*ff20*/  LDL.LU R52, [R1+0x35c] ;  /* 0x00035c0001347983 */ /* 0x001ea20000300800 */
[----:B------:R-:W-:-:S03]  /*ff30*/  FADD R2, R89, R2 ;  /* 0x0000000259027221 */ /* 0x000fc60000000000 */
[----:B------:R0:W-:Y:S04]  /*ff40*/  STL [R1+0x350], R24 ;  /* 0x0003501801007387 */ /* 0x0001e80000100800 */
[----:B-1----:R-:W2:Y:S04]  /*ff50*/  LDL.LU R51, [R1+0x360] ;  /* 0x0003600001337983 */ /* 0x002ea80000300800 */
        /* <DEDUP_REMOVED lines=181> */
[----:B------:R-:W-:Y:S01]  /*10ab0*/  FADD R0, R150, R0 ;  /* 0x0000000096007221 */ /* 0x000fe20000000000 */
[----:B------:R-:W-:-:S05]  /*10ac0*/  FADD R2, R2, R151 ;  /* 0x0000009702027221 */ /* 0x000fca0000000000 */
[----:B------:R0:W-:Y:S04]  /*10ad0*/  STL [R1+0x450], R2 ;  /* 0x0004500201007387 */ /* 0x0001e80000100800 */
[----:B------:R0:W-:Y:S04]  /*10ae0*/  STL [R1+0x448], R24 ;  /* 0x0004481801007387 */ /* 0x0001e80000100800 */
[----:B------:R0:W-:Y:S02]  /*10af0*/  STL [R1+0x44c], R0 ;  /* 0x00044c0001007387 */ /* 0x0001e40000100800 */
.L_x_32:
[----:B0-----:R-:W0:Y:S02]  /*10b00*/  LDC R0, c[0x0][0x28c] ;  /* 0x0000a300ff007b82 */ /* 0x001e240000000800 */
[----:B0-----:R-:W-:-:S13]  /*10b10*/  ISETP.GE.AND P0, PT, R0, 0x1, PT ;  /* 0x000000010000780c */ /* 0x001fda0003f06270 */
[----:B------:R-:W-:Y:S05]  /*10b20*/  @!P0 BRA `(.L_x_33) ;  /* 0x00000000006c8947 */ /* 0x000fea0003800000 */
[----:B------:R-:W-:-:S06]  /*10b30*/  UISETP.NE.AND UP0, UPT, UR22, 0x3, UPT ;  /* 0x000000031600788c */ /* 0x000fcc000bf05270 */
[----:B------:R-:W-:-:S13]  /*10b40*/  PLOP3.LUT P0, PT, PT, PT, UP0, 0x80, 0x0 ;  /* 0x000000000000781c */ /* 0x000fda0003f0f008 */
[----:B------:R-:W-:Y:S05]  /*10b50*/  @!P0 BRA `(.L_x_34) ;  /* 0x0000000000048947 */ /* 0x000fea0003800000 */
[----:B------:R-:W-:Y:S01]  /*10b60*/  BPT.TRAP 0x1 ;  /* 0x000000040000795c */ /* 0x000fe20000300000 */
.L_x_34:
[----:B------:R-:W2:Y:S01]  /*10b70*/  LDL R0, [R1+0x454] ;  /* 0x0004540001007983 */ /* 0x000ea20000100800 */
[----:B------:R-:W-:Y:S01]  /*10b80*/  BSSY B0, `(.L_x_35) ;  /* 0x0000011000007945 */ /* 0x000fe20003800000 */
[----:B--2---:R-:W-:-:S13]  /*10b90*/  ISETP.NE.AND P0, PT, R0, RZ, PT ;  /* 0x000000ff0000720c */ /* 0x004fda0003f05270 */
[----:B------:R-:W-:Y:S05]  /*10ba0*/  @!P0 BRA `(.L_x_36) ;  /* 0x0000000000388947 */ /* 0x000fea0003800000 */
[----:B------:R-:W2:Y:S01]  /*10bb0*/  LDL R2, [R1+0x458] ;  /* 0x0004580001027983 */ /* 0x000ea20000100800 */
[----:B------:R-:W-:-:S04]  /*10bc0*/  UISETP.LT.AND UP0, UPT, UR9, 0x1, UPT ;  /* 0x000000010900788c */ /* 0x000fc8000bf01270 */
[----:B------:R-:W-:-:S04]  /*10bd0*/  USEL UR8, UR9, 0x1, UP0 ;  /* 0x0000000109087887 */ /* 0x000fc80008000000 */
[----:B------:R-:W-:-:S04]  /*10be0*/  UIADD3 UR8, UR5, UR9, -UR8 ;  /* 0x0000000905087290 */ /* 0x000fc8000fffe808 */
[----:B------:R-:W-:-:S04]  /*10bf0*/  UIMAD.WIDE.U32 UR6, UR8, 0x24924925, URZ ;  /* 0x24924925080678a5 */ /* 0x000fc8000f8e003f */
[----:B------:R-:W-:-:S04]  /*10c00*/  UIADD3 UR6, UR8, -UR7, URZ ;  /* 0x8000000708067290 */ /* 0x000fc8000fffe03f */
[----:B------:R-:W-:-:S04]  /*10c10*/  ULEA.HI UR6, UR6, UR7, URZ, 0x1f ;  /* 0x0000000706067291 */ /* 0x000fc8000f8ff83f */
[----:B------:R-:W-:-:S04]  /*10c20*/  USHF.R.U32.HI UR6, URZ, 0x2, UR6 ;  /* 0x000000023f067899 */ /* 0x000fc80008011606 */
[----:B------:R-:W-:-:S04]  /*10c30*/  UIMAD UR6, UR6, -0x7, UR8 ;  /* 0xfffffff9060678a4 */ /* 0x000fc8000f8e0208 */
[----:B------:R-:W-:-:S04]  /*10c40*/  ULEA UR6, UR6, UR11, 0x3 ;  /* 0x0000000b06067291 */ /* 0x000fc8000f8e183f */
[----:B------:R-:W-:-:S06]  /*10c50*/  UIADD3 UR6, UR6, 0x38, URZ ;  /* 0x0000003806067890 */ /* 0x000fcc000fffe03f */
[----:B------:R-:W-:-:S05]  /*10c60*/  IMAD.U32 R0, RZ, RZ, UR6 ;  /* 0x00000006ff007e24 */ /* 0x000fca000f8e00ff */
[----:B--2---:R-:W-:-:S04]  /*10c70*/  PRMT R0, R2, 0x654, R0 ;  /* 0x0000065402007816 */ /* 0x004fc80000000000 */
[----:B------:R0:W-:Y:S03]  /*10c80*/  SYNCS.ARRIVE.TRANS64.RED.A1T0 RZ, [R0+URZ], RZ ;  /* 0x000000ff00ff79a7 */ /* 0x0001e6000810043f */
.L_x_36:
[----:B------:R-:W-:Y:S05]  /*10c90*/  BSYNC B0 ;  /* 0x0000000000007941 */ /* 0x000fea0003800000 */
.L_x_35:
[----:B------:R-:W-:-:S06]  /*10ca0*/  UISETP.GT.U32.AND UP0, UPT, UR13, 0x1, UPT ;  /* 0x000000010d00788c */ /* 0x000fcc000bf04070 */
[----:B------:R-:W-:-:S13]  /*10cb0*/  PLOP3.LUT P0, PT, PT, PT, UP0, 0x80, 0x0 ;  /* 0x000000000000781c */ /* 0x000fda0003f0f008 */
[----:B------:R-:W-:Y:S05]  /*10cc0*/  @P0 BRA `(.L_x_33) ;  /* 0x0000000000040947 */ /* 0x000fea0003800000 */
[----:B------:R-:W-:Y:S01]  /*10cd0*/  BPT.TRAP 0x1 ;  /* 0x000000040000795c */ /* 0x000fe20000300000 */
.L_x_33:
[----:B------:R-:W2:Y:S01]  /*10ce0*/  LDL.LU R27, [R1+0x468] ;  /* 0x00046800011b7983 */ /* 0x000ea20000300800 */
[----:B------:R-:W3:Y:S01]  /*10cf0*/  LDC R24, c[0x0][0x288] ;  /* 0x0000a200ff187b82 */ /* 0x000ee20000000800 */
[----:B------:R-:W4:Y:S01]  /*10d00*/  S2R R26, SR_TID.X ;  /* 0x00000000001a7919 */ /* 0x000f220000002100 */
[----:B------:R-:W-:Y:S01]  /*10d10*/  UIADD3 UR8, UR9, UR5, URZ ;  /* 0x0000000509087290 */ /* 0x000fe2000fffe03f */
[----:B------:R-:W-:Y:S01]  /*10d20*/  ULDC UR6, c[0x0][0x284] ;  /* 0x0000a10000067ab9 */ /* 0x000fe20000000800 */
[----:B------:R-:W0:Y:S02]  /*10d30*/  LDL.LU R25, [R1+0x464] ;  /* 0x0004640001197983 */ /* 0x000e240000300800 */
[----:B------:R-:W-:Y:S01]  /*10d40*/  UISETP.GT.U32.AND UP0, UPT, UR8, 0x6, UPT ;  /* 0x000000060800788c */ /* 0x000fe2000bf04070 */
[----:B------:R-:W-:Y:S01]  /*10d50*/  IMAD.MOV.U32 R40, RZ, RZ, -0x1 ;  /* 0xffffffffff287424 */ /* 0x000fe200078e00ff */
[----:B------:R-:W-:Y:S02]  /*10d60*/  USHF.R.S32.HI UR11, URZ, 0x1f, UR10 ;  /* 0x0000001f3f0b7899 */ /* 0x000fe4000801140a */
[----:B------:R-:W-:-:S02]  /*10d70*/  UISETP.LT.U32.AND UP0, UPT, UR9, 0x7, UP0 ;  /* 0x000000070900788c */ /* 0x000fc40008701070 */
[----:B------:R-:W-:Y:S01]  /*10d80*/  UISETP.GE.U32.AND UP1, UPT, UR9, 0x7, UPT ;  /* 0x000000070900788c */ /* 0x000fe2000bf26070 */
[----:B------:R-:W-:Y:S01]  /*10d90*/  ULDC.64 UR16, c[0x0][0x5d0] ;  /* 0x0001740000107ab9 */ /* 0x000fe20000000a00 */
[----:B------:R-:W-:-:S04]  /*10da0*/  USEL UR12, URZ, 0x1, !UP0 ;  /* 0x000000013f0c7887 */ /* 0x000fc8000c000000 */
[----:B------:R-:W-:Y:S01]  /*10db0*/  ULOP3.LUT UR4, UR4, UR12, URZ, 0x3c, !UPT ;  /* 0x0000000c04047292 */ /* 0x000fe2000f8e3c3f */
[C---:B----4-:R-:W-:Y:S01]  /*10dc0*/  LOP3.LUT R2, R26.reuse, 0x3, RZ, 0xc0, !PT ;  /* 0x000000031a027812 */ /* 0x050fe200078ec0ff */
[----:B------:R-:W-:Y:S01]  /*10dd0*/  IMAD.SHL.U32 R32, R26, 0x2, RZ ;  /* 0x000000021a207824 */ /* 0x000fe200078e00ff */
[----:B------:R-:W-:-:S03]  /*10de0*/  SHF.R.U32.HI R34, RZ, 0x7, R26 ;  /* 0x00000007ff227819 */ /* 0x000fc6000001161a */
[----:B---3--:R-:W-:Y:S01]  /*10df0*/  IMAD R2, R2, -0x2, R24 ;  /* 0xfffffffe02027824 */ /* 0x008fe200078e0218 */
[----:B------:R-:W-:Y:S02]  /*10e00*/  LOP3.LUT R34, R34, 0x1, RZ, 0xc0, !PT ;  /* 0x0000000122227812 */ /* 0x000fe400078ec0ff */
[----:B------:R-:W-:-:S03]  /*10e10*/  LOP3.LUT R32, R32, 0x6, RZ, 0xc0, !PT ;  /* 0x0000000620207812 */ /* 0x000fc600078ec0ff */
[----:B------:R-:W-:Y:S02]  /*10e20*/  IMAD.SHL.U32 R35, R34, 0x40, RZ ;  /* 0x0000004022237824 */ /* 0x000fe400078e00ff */
[----:B--2---:R-:W-:-:S04]  /*10e30*/  IMAD.WIDE R36, R27, 0x100, RZ ;  /* 0x000001001b247825 */ /* 0x004fc800078e02ff */
[----:B0-----:R-:W-:Y:S01]  /*10e40*/  IMAD.SHL.U32 R0, R25, 0x100, RZ ;  /* 0x0000010019007824 */ /* 0x001fe200078e00ff */
[----:B------:R-:W-:-:S04]  /*10e50*/  PRMT R32, R32, 0x6540, R25 ;  /* 0x0000654020207816 */ /* 0x000fc80000000019 */
[----:B------:R-:W-:Y:S01]  /*10e60*/  ISETP.GE.AND P0, PT, R0, R24, PT ;  /* 0x000000180000720c */ /* 0x000fe20003f06270 */
[----:B------:R-:W-:Y:S01]  /*10e70*/  IMAD.IADD R0, R2, 0x1, -R0 ;  /* 0x0000000102007824 */ /* 0x000fe200078e0a00 */
[----:B------:R-:W-:Y:S02]  /*10e80*/  SHF.R.U32.HI R2, RZ, 0x2, R26 ;  /* 0x00000002ff027819 */ /* 0x000fe4000001161a */
[----:B------:R-:W-:Y:S01]  /*10e90*/  LOP3.LUT R24, R26, 0x60, RZ, 0xc0, !PT ;  /* 0x000000601a187812 */ /* 0x000fe200078ec0ff */
[----:B------:R-:W-:Y:S01]  /*10ea0*/  IMAD.U32 R26, RZ, RZ, UR16 ;  /* 0x00000010ff1a7e24 */ /* 0x000fe2000f8e00ff */
[----:B------:R-:W-:Y:S02]  /*10eb0*/  LOP3.LUT R2, R2, 0x7, RZ, 0xc0, !PT ;  /* 0x0000000702027812 */ /* 0x000fe400078ec0ff */
[----:B------:R-:W-:Y:S02]  /*10ec0*/  SHF.R.U32.HI R24, RZ, 0x1, R24 ;  /* 0x00000001ff187819 */ /* 0x000fe40000011618 */
[----:B------:R-:W-:-:S02]  /*10ed0*/  LOP3.LUT R35, R35, 0x40, R2, 0xe2, !PT ;  /* 0x0000004023237812 */ /* 0x000fc400078ee202 */
[----:B------:R-:W-:Y:S02]  /*10ee0*/  IADD3 R2, RZ, -R24, -R2 ;  /* 0x80000018ff027210 */ /* 0x000fe40007ffe802 */
[----:B------:R-:W-:Y:S02]  /*10ef0*/  SHF.R.S32.HI R33, RZ, 0x1f, R32 ;  /* 0x0000001fff217819 */ /* 0x000fe40000011420 */
[----:B------:R-:W-:Y:S01]  /*10f00*/  LOP3.LUT R35, R36, R35, R24, 0xfe, !PT ;  /* 0x0000002324237212 */ /* 0x000fe200078efe18 */
[----:B------:R-:W-:Y:S02]  /*10f10*/  IMAD R34, R34, -0x40, R2 ;  /* 0xffffffc022227824 */ /* 0x000fe400078e0202 */
[----:B------:R-:W-:Y:S02]  /*10f20*/  IMAD.SHL.U32 R2, R27, 0x100, RZ ;  /* 0x000001001b027824 */ /* 0x000fe400078e00ff */
[----:B------:R-:W-:-:S03]  /*10f30*/  IMAD.WIDE.U32 R26, R26, UR10, R32 ;  /* 0x0000000a1a1a7c25 */ /* 0x000fc6000f8e0020 */
[C---:B------:R-:W-:Y:S02]  /*10f40*/  IADD3 R34, -R2.reuse, UR6, R34 ;  /* 0x0000000602227c10 */ /* 0x040fe4000fffe122 */
[----:B------:R-:W-:Y:S01]  /*10f50*/  ISETP.GE.OR P0, PT, R2, UR6, P0 ;  /* 0x0000000602007c0c */ /* 0x000fe20008706670 */
[----:B------:R-:W-:Y:S02]  /*10f60*/  UIMAD.WIDE.U32 UR6, UR8, 0x24924925, URZ ;  /* 0x24924925080678a5 */ /* 0x000fe4000f8e003f */
[----:B------:R-:W-:Y:S02]  /*10f70*/  UIMAD UR6, UR11, UR16, URZ ;  /* 0x000000100b0672a4 */ /* 0x000fe4000f8e023f */
[----:B------:R-:W-:Y:S02]  /*10f80*/  UIADD3 UR5, UR8, -UR7, URZ ;  /* 0x8000000708057290 */ /* 0x000fe4000fffe03f */
[----:B------:R-:W-:Y:S02]  /*10f90*/  UIMAD UR6, UR10, UR17, UR6 ;  /* 0x000000110a0672a4 */ /* 0x000fe4000f8e0206 */
[----:B------:R-:W-:-:S04]  /*10fa0*/  ULEA.HI UR5, UR5, UR7, URZ, 0x1f ;  /* 0x0000000705057291 */ /* 0x000fc8000f8ff83f */
[----:B------:R-:W-:Y:S01]  /*10fb0*/  USHF.R.U32.HI UR5, URZ, 0x2, UR5 ;  /* 0x000000023f057899 */ /* 0x000fe20008011605 */
[----:B------:R-:W-:-:S03]  /*10fc0*/  VIADD R27, R27, UR6 ;  /* 0x000000061b1b7c36 */ /* 0x000fc60008000000 */
[----:B------:R-:W-:Y:S02]  /*10fd0*/  @UP1 ULOP3.LUT UR4, UR4, 0x1, UR5, 0x78, !UPT ;  /* 0x0000000104041892 */ /* 0x000fe4000f8e7805 */
[----:B------:R-:W-:Y:S01]  /*10fe0*/  UIMAD UR5, UR5, -0x7, UR8 ;  /* 0xfffffff9050578a4 */ /* 0x000fe2000f8e0208 */
[----:B------:R-:W-:Y:S11]  /*10ff0*/  @P0 BRA `(.L_x_37) ;  /* 0x0000012400b40947 */ /* 0x000ff60003800000 */
[----:B------:R-:W0:Y:S01]  /*11000*/  LDC.64 R28, c[0x0][0x5c8] ;  /* 0x00017200ff1c7b82 */ /* 0x000e220000000a00 */
[----:B------:R-:W-:Y:S01]  /*11010*/  ULDC.64 UR6, c[0x0][0x5c0] ;  /* 0x0001700000067ab9 */ /* 0x000fe20000000a00 */
[----:B------:R-:W-:Y:S01]  /*11020*/  BSSY B0, `(.L_x_37) ;  /* 0x000126a000007945 */ /* 0x000fe20003800000 */
[-C--:B0-----:R-:W-:Y:S01]  /*11030*/  IMAD R2, R37, R28.reuse, RZ ;  /* 0x0000001c25027224 */ /* 0x081fe200078e02ff */
[----:B------:R-:W-:Y:S01]  /*11040*/  SHF.L.U64.HI R38, R28, 0x3, R29 ;  /* 0x000000031c267819 */ /* 0x000fe2000001021d */
[----:B------:R-:W-:-:S04]  /*11050*/  IMAD.WIDE.U32 R26, R35, R28, R26 ;  /* 0x0000001c231a7225 */ /* 0x000fc800078e001a */
[----:B------:R-:W-:Y:S01]  /*11060*/  IMAD R2, R35, R29, R2 ;  /* 0x0000001d23027224 */ /* 0x000fe200078e0202 */
[C---:B------:R-:W-:Y:S01]  /*11070*/  LEA R30, P2, R28.reuse, R26, 0x7 ;  /* 0x0000001a1c1e7211 */ /* 0x040fe200078438ff */
[----:B------:R-:W-:Y:S01]  /*11080*/  IMAD.SHL.U32 R25, R28, 0x8, RZ ;  /* 0x000000081c197824 */ /* 0x000fe200078e00ff */
[----:B------:R-:W-:Y:S01]  /*11090*/  IADD3 R24, P5, R26, UR6, RZ ;  /* 0x000000061a187c10 */ /* 0x000fe2000ffbe0ff */
[----:B------:R-:W-:-:S03]  /*110a0*/  IMAD.IADD R2, R27, 0x1, R2 ;  /* 0x000000011b027824 */ /* 0x000fc600078e0202 */
[----:B------:R-:W-:Y:S02]  /*110b0*/  IADD3 R26, P0, P1, R26, UR6, R25 ;  /* 0x000000061a1a7c10 */ /* 0x000fe4000f91e019 */
[----:B------:R-:W-:Y:S02]  /*110c0*/  LEA.HI.X R31, R28, R2, R29, 0x7, P2 ;  /* 0x000000021c1f7211 */ /* 0x000fe400010f3c1d */
[----:B------:R-:W-:Y:S02]  /*110d0*/  IADD3 R28, P2, P3, R30, UR6, R25 ;  /* 0x000000061e1c7c10 */ /* 0x000fe4000fb5e019 */
[----:B------:R-:W-:Y:S02]  /*110e0*/  IADD3.X R25, R2, UR7, RZ, P5, !PT ;  /* 0x0000000702197c10 */ /* 0x000fe4000affe4ff */
[----:B------:R-:W-:Y:S02]  /*110f0*/  FSETP.NEU.AND P5, PT, RZ, UR21, PT ;  /* 0x00000015ff007c0b */ /* 0x000fe4000bfad000 */
[----:B------:R-:W-:-:S02]  /*11100*/  IADD3 R30, P6, R30, UR6, RZ ;  /* 0x000000061e1e7c10 */ /* 0x000fc4000ffde0ff */
[C-C-:B------:R-:W-:Y:S02]  /*11110*/  IADD3.X R29, R31.reuse, UR7, R38.reuse, P2, P3 ;  /* 0x000000071f1d7c10 */ /* 0x140fe400097e6426 */
[----:B------:R-:W-:Y:S02]  /*11120*/  IADD3.X R27, R2, UR7, R38, P0, P1 ;  /* 0x00000007021b7c10 */ /* 0x000fe400087e2426 */
[----:B------:R-:W-:-:S05]  /*11130*/  IADD3.X R31, R31, UR7, RZ, P6, !PT ;  /* 0x000000071f1f7c10 */ /* 0x000fca000b7fe4ff */
[----:B------:R-:W-:Y:S05]  /*11140*/  @!P5 BRA `(.L_x_38) ;  /* 0x000000d800f8d947 */ /* 0x000fea0003800000 */
[----:B------:R-:W-:Y:S01]  /*11150*/  ULDC.64 UR6, c[0x0][0x5b8] ;  /* 0x00016e0000067ab9 */ /* 0x000fe20000000a00 */
[----:B------:R-:W-:Y:S01]  /*11160*/  BSSY B1, `(.L_x_39) ;  /* 0x0000013000017945 */ /* 0x000fe20003800000 */
[----:B------:R-:W-:Y:S01]  /*11170*/  IMAD.U32 R2, RZ, RZ, UR6 ;  /* 0x00000006ff027e24 */ /* 0x000fe2000f8e00ff */
[----:B------:R-:W-:-:S03]  /*11180*/  UIMAD UR6, UR11, UR6, URZ ;  /* 0x000000060b0672a4 */ /* 0x000fc6000f8e023f */
[----:B------:R-:W-:Y:S01]  /*11190*/  IMAD.WIDE.U32 R32, R2, UR10, R32 ;  /* 0x0000000a02207c25 */ /* 0x000fe2000f8e0020 */
[----:B------:R-:W-:-:S03]  /*111a0*/  UIMAD UR6, UR10, UR7, UR6 ;  /* 0x000000070a0672a4 */ /* 0x000fc6000f8e0206 */
[----:B------:R-:W-:Y:S01]  /*111b0*/  IMAD.MOV.U32 R38, RZ, RZ, R32 ;  /* 0x000000ffff267224 */ /* 0x000fe200078e0020 */
[----:B------:R-:W-:Y:S02]  /*111c0*/  ULDC.64 UR10, c[0x0][0x5a8] ;  /* 0x00016a00000a7ab9 */ /* 0x000fe40000000a00 */
[----:B------:R-:W-:Y:S01]  /*111d0*/  VIADD R39, R33, UR6 ;  /* 0x0000000621277c36 */ /* 0x000fe20008000000 */
[----:B------:R-:W-:Y:S02]  /*111e0*/  ULDC.64 UR6, c[0x0][0x5b0] ;  /* 0x00016c0000067ab9 */ /* 0x000fe40000000a00 */
[----:B------:R-:W-:Y:S02]  /*111f0*/  IMAD R2, R37, UR6, RZ ;  /* 0x0000000625027c24 */ /* 0x000fe4000f8e02ff */
[----:B------:R-:W-:-:S04]  /*11200*/  IMAD.WIDE.U32 R32, R35, UR6, R38 ;  /* 0x0000000623207c25 */ /* 0x000fc8000f8e0026 */
[----:B------:R-:W-:Y:S01]  /*11210*/  IMAD R2, R35, UR7, R2 ;  /* 0x0000000723027c24 */ /* 0x000fe2000f8e0202 */
[----:B------:R-:W-:-:S04]  /*11220*/  IADD3 R32, P0, R32, UR10, RZ ;  /* 0x0000000a20207c10 */ /* 0x000fc8000ff1e0ff */
[--C-:B------:R-:W-:Y:S02]  /*11230*/  IADD3.X R33, R33, UR11, R2.reuse, P0, !PT ;  /* 0x0000000b21217c10 */ /* 0x100fe400087fe402 */
[----:B------:R-:W-:Y:S02]  /*11240*/  ISETP.GE.AND P0, PT, R34, 0x1, PT ;  /* 0x000000012200780c */ /* 0x000fe40003f06270 */
[----:B------:R-:W-:Y:S02]  /*11250*/  PRMT R2, RZ, 0x7610, R2 ;  /* 0x00007610ff027816 */ /* 0x000fe40000000002 */
[----:B------:R-:W-:-:S13]  /*11260*/  ISETP.LT.OR P1, PT, R0, 0x1, !P0 ;  /* 0x000000010000780c */ /* 0x000fda0004721670 */
[----:B------:R-:W-:Y:S05]  /*11270*/  @P1 BRA `(.L_x_40) ;  /* 0x0000000000041947 */ /* 0x000fea0003800000 */
[----:B------:R0:W5:Y:S02]  /*11280*/  LDG.E.U8 R2, desc[UR14][R32.64] ;  /* 0x0000000e20027981 */ /* 0x000164000c1e1100 */
.L_x_40:
[----:B------:R-:W-:Y:S05]  /*11290*/  BSYNC B1 ;  /* 0x0000000000017941 */ /* 0x000fea0003800000 */
.L_x_39:
[----:B-----5:R-:W-:Y:S01]  /*112a0*/  LOP3.LUT R2, R2, 0xff, RZ, 0xc0, !PT ;  /* 0x000000ff02027812 */ /* 0x020fe200078ec0ff */
[----:B------:R-:W-:Y:S03]  /*112b0*/  BSSY B1, `(.L_x_41) ;  /* 0x000000b000017945 */ /* 0x000fe60003800000 */
[----:B------:R-:W-:-:S05]  /*112c0*/  F2FP.F16.E5M2.UNPACK_B R2, R2 ;  /* 0x00000002ff02723e */ /* 0x000fca00020004ff */
[----:B------:R-:W-:-:S05]  /*112d0*/  HADD2.F32 R2, -RZ, R2.H0_H0 ;  /* 0x20000002ff027230 */ /* 0x000fca0000004100 */
[----:B------:R-:W-:-:S04]  /*112e0*/  FMUL R2, R2, UR21 ;  /* 0x0000001502027c20 */ /* 0x000fc80008400000 */
[--C-:B------:R-:W-:Y:S01]  /*112f0*/  FFMA R3, R3, UR20, R2.reuse ;  /* 0x0000001403037c23 */ /* 0x100fe20008000002 */
[----:B------:R-:W-:-:S04]  /*11300*/  PRMT R2, RZ, 0x7610, R2 ;  /* 0x00007610ff027816 */ /* 0x000fc80000000002 */
[----:B------:R-:W-:-:S05]  /*11310*/  F2FP.SATFINITE.E5M2.F32.PACK_AB_MERGE_C R3, RZ, R3, RZ ;  /* 0x00000003ff03723e */ /* 0x000fca00048060ff */
[----:B------:R2:W-:Y:S01]  /*11320*/  @!P1 STG.E.U8 desc[UR14][R24.64], R3 ;  /* 0x0000000318009986 */ /* 0x0005e2000c10110e */
[----:B------:R-:W-:-:S13]  /*11330*/  ISETP.LT.OR P1, PT, R0, 0x2, !P0 ;  /* 0x000000020000780c */ /* 0x000fda0004721670 */
[----:B--2---:R-:W-:Y:S05]  /*11340*/  @P1 BRA `(.L_x_42) ;  /* 0x0000000000041947 */ /* 0x004fea0003800000 */
[----:B------:R2:W5:Y:S02]  /*11350*/  LDG.E.U8 R2, desc[UR14][R32.64+0x1] ;  /* 0x0000010e20027981 */ /* 0x000564000c1e1100 */
.L_x_42:
[----:B------:R-:W-:Y:S05]  /*11360*/  BSYNC B1 ;  /* 0x0000000000017941 */ /* 0x000fea0003800000 */
.L_x_41:
[----:B-----5:R-:W-:Y:S01]  /*11370*/  LOP3.LUT R2, R2, 0xff, RZ, 0xc0, !PT ;  /* 0x000000ff02027812 */ /* 0x020fe200078ec0ff */
[----:B------:R-:W-:Y:S03]  /*11380*/  BSSY B1, `(.L_x_43) ;  /* 0x0000013000017945 */ /* 0x000fe60003800000 */
[----:B------:R-:W-:-:S05]  /*11390*/  F2FP.F16.E5M2.UNPACK_B R2, R2 ;  /* 0x00000002ff02723e */ /* 0x000fca00020004ff */
[----:B------:R-:W-:-:S05]  /*113a0*/  HADD2.F32 R2, -RZ, R2.H0_H0 ;  /* 0x20000002ff027230 */ /* 0x000fca0000004100 */
[----:B------:R-:W-:-:S04]  /*113b0*/  FMUL R2, R2, UR21 ;  /* 0x0000001502027c20 */ /* 0x000fc80008400000 */
[----:B------:R-:W-:-:S05]  /*113c0*/  FFMA R4, R4, UR20, R2 ;  /* 0x0000001404047c23 */ /* 0x000fca0008000002 */
[----:B------:R-:W-:-:S05]  /*113d0*/  F2FP.SATFINITE.E5M2.F32.PACK_AB_MERGE_C R4, RZ, R4, RZ ;  /* 0x00000004ff04723e */ /* 0x000fca00048060ff */
[----:B------:R3:W-:Y:S01]  /*113e0*/  @!P1 STG.E.U8 desc[UR14][R24.64+0x1], R4 ;  /* 0x0000010418009986 */ /* 0x0007e2000c10110e */
[----:B------:R-:W-:-:S05]  /*113f0*/  IADD3 R2, P1, R35, 0x8, RZ ;  /* 0x0000000823027810 */ /* 0x000fca0007f3e0ff */
[----:B------:R-:W-:-:S04]  /*11400*/  IMAD.X R3, RZ, RZ, R37, P1 ;  /* 0x000000ffff037224 */ /* 0x000fc800008e0625 */
[----:B------:R-:W-:-:S04]  /*11410*/  IMAD R3, R3, UR6, RZ ;  /* 0x0000000603037c24 */ /* 0x000fc8000f8e02ff */
[C---:B---3--:R-:W-:Y:S02]  /*11420*/  IMAD R4, R2.reuse, UR7, R3 ;  /* 0x0000000702047c24 */ /* 0x048fe4000f8e0203 */
[----:B------:R-:W-:-:S03]  /*11430*/  IMAD.WIDE.U32 R2, R2, UR6, R38 ;  /* 0x0000000602027c25 */ /* 0x000fc6000f8e0026 */
[----:B------:R-:W-:-:S04]  /*11440*/  IADD3 R2, P1, R2, UR10, RZ ;  /* 0x0000000a02027c10 */ /* 0x000fc8000ff3e0ff */
[--C-:B------:R-:W-:Y:S02]  /*11450*/  IADD3.X R3, R3, UR11, R4.reuse, P1, !PT ;  /* 0x0000000b03037c10 */ /* 0x100fe40008ffe404 */
[----:B------:R-:W-:Y:S02]  /*11460*/  ISETP.GE.AND P1, PT, R34, 0x9, PT ;  /* 0x000000092200780c */ /* 0x000fe40003f26270 */
[----:B------:R-:W-:Y:S02]  /*11470*/  PRMT R4, RZ, 0x7610, R4 ;  /* 0x00007610ff047816 */ /* 0x000fe40000000004 */
[----:B------:R-:W-:-:S13]  /*11480*/  ISETP.LT.OR P2, PT, R0, 0x1, !P1 ;  /* 0x000000010000780c */ /* 0x000fda0004f41670 */
[----:B------:R-:W-:Y:S05]  /*11490*/  @P2 BRA `(.L_x_44) ;  /* 0x0000000000042947 */ /* 0x000fea0003800000 */
[----:B------:R3:W5:Y:S02]  /*114a0*/  LDG.E.U8 R4, desc[UR14][R2.64] ;  /* 0x0000000e02047981 */ /* 0x000764000c1e1100 */
.L_x_44:
[----:B------:R-:W-:Y:S05]  /*114b0*/  BSYNC B1 ;  /* 0x0000000000017941 */ /* 0x000fea0003800000 */
.L_x_43:
        /* <DEDUP_REMOVED lines=10> */
[----:B----4-:R-:W-:Y:S05]  /*11560*/  @P2 BRA `(.L_x_46) ;  /* 0x0000000000042947 */ /* 0x010fea0003800000 */
[----:B------:R4:W5:Y:S02]  /*11570*/  LDG.E.U8 R4, desc[UR14][R2.64+0x1] ;  /* 0x0000010e02047981 */ /* 0x000964000c1e1100 */
.L_x_46:
[----:B------:R-:W-:Y:S05]  /*11580*/  BSYNC B1 ;  /* 0x0000000000017941 */ /* 0x000fea0003800000 */
.L_x_45:
[----:B-----5:R-:W-:Y:S01]  /*11590*/  LOP3.LUT R4, R4, 0xff, RZ, 0xc0, !PT ;  /* 0x000000ff04047812 */ /* 0x020fe200078ec0ff */
[----:B------:R-:W-:Y:S01]  /*115a0*/  BSSY B1, `(.L_x_47) ;  /* 0x000000b000017945 */ /* 0x000fe20003800000 */
[----:B------:R-:W-:Y:S02]  /*115b0*/  ISETP.LT.OR P3, PT, R0, 0x9, !P0 ;  /* 0x000000090000780c */ /* 0x000fe40004761670 */
[----:B------:R-:W-:-:S05]  /*115c0*/  F2FP.F16.E5M2.UNPACK_B R4, R4 ;  /* 0x00000004ff04723e */ /* 0x000fca00020004ff */
[----:B------:R-:W-:-:S05]  /*115d0*/  HADD2.F32 R4, -RZ, R4.H0_H0 ;  /* 0x20000004ff047230 */ /* 0x000fca0000004100 */
[----:B------:R-:W-:-:S04]  /*115e0*/  FMUL R4, R4, UR21 ;  /* 0x0000001504047c20 */ /* 0x000fc80008400000 */
[--C-:B------:R-:W-:Y:S01]  /*115f0*/  FFMA R6, R6, UR20, R4.reuse ;  /* 0x0000001406067c23 */ /* 0x100fe20008000004 */
[----:B------:R-:W-:-:S04]  /*11600*/  PRMT R4, RZ, 0x7610, R4 ;  /* 0x00007610ff047816 */ /* 0x000fc80000000004 */
[----:B------:R-:W-:-:S05]  /*11610*/  F2FP.SATFINITE.E5M2.F32.PACK_AB_MERGE_C R6, RZ, R6, RZ ;  /* 0x00000006ff06723e */ /* 0x000fca00048060ff */
[----:B------:R0:W-:Y:S01]  /*11620*/  @!P2 STG.E.U8 desc[UR14][R26.64+0x1], R6 ;  /* 0x000001061a00a986 */ /* 0x0001e2000c10110e */
[----:B------:R-:W-:Y:S05]  /*11630*/  @P3 BRA `(.L_x_48) ;  /* 0x0000000000043947 */ /* 0x000fea0003800000 */
[----:B------:R0:W5:Y:S02]  /*11640*/  LDG.E.U8 R4, desc[UR14][R32.64+0x8] ;  /* 0x0000080e20047981 */ /* 0x000164000c1e1100 */
.L_x_48:
[----:B------:R-:W-:Y:S05]  /*11650*/  BSYNC B1 ;  /* 0x0000000000017941 */ /* 0x000fea0003800000 */
.L_x_47:
        /* <DEDUP_REMOVED lines=12> */
.L_x_50:
[----:B------:R-:W-:Y:S05]  /*11720*/  BSYNC B1 ;  /* 0x0000000000017941 */ /* 0x000fea0003800000 */
.L_x_49:
        /* <DEDUP_REMOVED lines=12> */
.L_x_52:
[----:B------:R-:W-:Y:S05]  /*117f0*/  BSYNC B1 ;  /* 0x0000000000017941 */ /* 0x000fea0003800000 */
.L_x_51:
        /* <DEDUP_REMOVED lines=12> */
.L_x_54:
[----:B------:R-:W-:Y:S05]  /*118c0*/  BSYNC B1 ;  /* 0x0000000000017941 */ /* 0x000fea0003800000 */
.L_x_53:
        /* <DEDUP_REMOVED lines=12> */
.L_x_56:
[----:B------:R-:W-:Y:S05]  /*11990*/  BSYNC B1 ;  /* 0x0000000000017941 */ /* 0x000fea0003800000 */
.L_x_55:
        /* <DEDUP_REMOVED lines=12> */
.L_x_58:
[----:B------:R-:W-:Y:S05]  /*11a60*/  BSYNC B1 ;  /* 0x0000000000017941 */ /* 0x000fea0003800000 */
.L_x_57:
        /* <DEDUP_REMOVED lines=12> */
.L_x_60:
[----:B------:R-:W-:Y:S05]  /*11b30*/  BSYNC B1 ;  /* 0x0000000000017941 */ /* 0x000fea0003800000 */
.L_x_59:
        /* <DEDUP_REMOVED lines=12> */
.L_x_62:
[----:B------:R-:W-:Y:S05]  /*11c00*/  BSYNC B1 ;  /* 0x0000000000017941 */ /* 0x000fea0003800000 */
.L_x_61:
        /* <DEDUP_REMOVED lines=12> */
.L_x_64:
[----:B------:R-:W-:Y:S05]  /*11cd0*/  BSYNC B1 ;  /* 0x0000000000017941 */ /* 0x000fea0003800000 */
.L_x_63:
        /* <DEDUP_REMOVED lines=12> */
.L_x_66:
[----:B------:R-:W-:Y:S05]  /*11da0*/  BSYNC B1 ;  /* 0x0000000000017941 */ /* 0x000fea0003800000 */
.L_x_65:
        /* <DEDUP_REMOVED lines=12> */
.L_x_68:
[----:B------:R-:W-:Y:S05]  /*11e70*/  BSYNC B1 ;  /* 0x0000000000017941 */ /* 0x000fea0003800000 */
.L_x_67:
        /* <DEDUP_REMOVED lines=12> */
.L_x_70:
[----:B------:R-:W-:Y:S05]  /*11f40*/  BSYNC B1 ;  /* 0x0000000000017941 */ /* 0x000fea0003800000 */
.L_x_69:
        /* <DEDUP_REMOVED lines=12> */
.L_x_72:
[----:B------:R-:W-:Y:S05]  /*12010*/  BSYNC B1 ;  /* 0x0000000000017941 */ /* 0x000fea0003800000 */
.L_x_71:
        /* <DEDUP_REMOVED lines=12> */
.L_x_74:
[----:B------:R-:W-:Y:S05]  /*120e0*/  BSYNC B1 ;  /* 0x0000000000017941 */ /* 0x000fea0003800000 */
.L_x_73:
        /* <DEDUP_REMOVED lines=12> */
.L_x_76:
[----:B------:R-:W-:Y:S05]  /*121b0*/  BSYNC B1 ;  /* 0x0000000000017941 */ /* 0x000fea0003800000 */
.L_x_75:
        /* <DEDUP_REMOVED lines=12> */
.L_x_78:
[----:B------:R-:W-:Y:S05]  /*12280*/  BSYNC B1 ;  /* 0x0000000000017941 */ /* 0x000fea0003800000 */
.L_x_77:
        /* <DEDUP_REMOVED lines=12> */
.L_x_80:
[----:B------:R-:W-:Y:S05]  /*12350*/  BSYNC B1 ;  /* 0x0000000000017941 */ /* 0x000fea0003800000 */
.L_x_79:
        /* <DEDUP_REMOVED lines=12> */
.L_x_82:
[----:B------:R-:W-:Y:S05]  /*12420*/  BSYNC B1 ;  /* 0x0000000000017941 */ /* 0x000fea0003800000 */
.L_x_81:
        /* <DEDUP_REMOVED lines=12> */
.L_x_84:
[----:B------:R-:W-:Y:S05]  /*124f0*/  BSYNC B1 ;  /* 0x0000000000017941 */ /* 0x000fea0003800000 */
.L_x_83:
        /* <DEDUP_REMOVED lines=12> */
.L_x_86:
[----:B------:R-:W-:Y:S05]  /*125c0*/  BSYNC B1 ;  /* 0x0000000000017941 */ /* 0x000fea0003800000 */
.L_x_85:
        /* <DEDUP_REMOVED lines=12> */
.L_x_88:
[----:B------:R-:W-:Y:S05]  /*12690*/  BSYNC B1 ;  /* 0x0000000000017941 */ /* 0x000fea0003800000 */
.L_x_87:
        /* <DEDUP_REMOVED lines=12> */
.L_x_90:
[----:B------:R-:W-:Y:S05]  /*12760*/  BSYNC B1 ;  /* 0x0000000000017941 */ /* 0x000fea0003800000 */
.L_x_89:
        /* <DEDUP_REMOVED lines=12> */
.L_x_92:
[----:B------:R-:W-:Y:S05]  /*12830*/  BSYNC B1 ;  /* 0x0000000000017941 */ /* 0x000fea0003800000 */
.L_x_91:
        /* <DEDUP_REMOVED lines=12> */
.L_x_94:
[----:B------:R-:W-:Y:S05]  /*12900*/  BSYNC B1 ;  /* 0x0000000000017941 */ /* 0x000fea0003800000 */
.L_x_93:
        /* <DEDUP_REMOVED lines=12> */
.L_x_96:
[----:B------:R-:W-:Y:S05]  /*129d0*/  BSYNC B1 ;  /* 0x0000000000017941 */ /* 0x000fea0003800000 */
.L_x_95:
        /* <DEDUP_REMOVED lines=12> */
.L_x_98:
[----:B------:R-:W-:Y:S05]  /*12aa0*/  BSYNC B1 ;  /* 0x0000000000017941 */ /* 0x000fea0003800000 */
.L_x_97:
        /* <DEDUP_REMOVED lines=12> */
.L_x_100:
[----:B------:R-:W-:Y:S05]  /*12b70*/  BSYNC B1 ;  /* 0x0000000000017941 */ /* 0x000fea0003800000 */
.L_x_99:
        /* <DEDUP_REMOVED lines=12> */
.L_x_102:
[----:B------:R-:W-:Y:S05]  /*12c40*/  BSYNC B1 ;  /* 0x0000000000017941 */ /* 0x000fea0003800000 */
.L_x_101:
        /* <DEDUP_REMOVED lines=12> */
.L_x_104:
[----:B------:R-:W-:Y:S05]  /*12d10*/  BSYNC B1 ;  /* 0x0000000000017941 */ /* 0x000fea0003800000 */
.L_x_103:
        /* <DEDUP_REMOVED lines=12> */
.L_x_106:
[----:B------:R-:W-:Y:S05]  /*12de0*/  BSYNC B1 ;  /* 0x0000000000017941 */ /* 0x000fea0003800000 */
.L_x_105:
        /* <DEDUP_REMOVED lines=12> */
.L_x_108:
[----:B------:R-:W-:Y:S05]  /*12eb0*/  BSYNC B1 ;  /* 0x0000000000017941 */ /* 0x000fea0003800000 */
.L_x_107:
        /* <DEDUP_REMOVED lines=12> */
.L_x_110:
[----:B------:R-:W-:Y:S05]  /*12f80*/  BSYNC B1 ;  /* 0x0000000000017941 */ /* 0x000fea0003800000 */
.L_x_109:
        /* <DEDUP_REMOVED lines=12> */
.L_x_112:
[----:B------:R-:W-:Y:S05]  /*13050*/  BSYNC B1 ;  /* 0x0000000000017941 */ /* 0x000fea0003800000 */
.L_x_111:
        /* <DEDUP_REMOVED lines=12> */
.L_x_114:
[----:B------:R-:W-:Y:S05]  /*13120*/  BSYNC B1 ;  /* 0x0000000000017941 */ /* 0x000fea0003800000 */
.L_x_113:
        /* <DEDUP_REMOVED lines=12> */
.L_x_116:
[----:B------:R-:W-:Y:S05]  /*131f0*/  BSYNC B1 ;  /* 0x0000000000017941 */ /* 0x000fea0003800000 */
.L_x_115:
        /* <DEDUP_REMOVED lines=12> */
.L_x_118:
[----:B------:R-:W-:Y:S05]  /*132c0*/  BSYNC B1 ;  /* 0x0000000000017941 */ /* 0x000fea0003800000 */
.L_x_117:
        /* <DEDUP_REMOVED lines=12> */
.L_x_120:
[----:B------:R-:W-:Y:S05]  /*13390*/  BSYNC B1 ;  /* 0x0000000000017941 */ /* 0x000fea0003800000 */
.L_x_119:
        /* <DEDUP_REMOVED lines=12> */
.L_x_122:
[----:B------:R-:W-:Y:S05]  /*13460*/  BSYNC B1 ;  /* 0x0000000000017941 */ /* 0x000fea0003800000 */
.L_x_121:
        /* <DEDUP_REMOVED lines=12> */
.L_x_124:
[----:B------:R-:W-:Y:S05]  /*13530*/  BSYNC B1 ;  /* 0x0000000000017941 */ /* 0x000fea0003800000 */
.L_x_123:
[----:B-----5:R-:W-:Y:S01]  /*13540*/  LOP3.LUT R4, R4, 0xff, RZ, 0xc0, !PT ;  /* 0x000000ff04047812 */ /* 0x020fe200078ec0ff */
[----:B------:R-:W-:Y:S01]  /*13550*/  BSSY B1, `(.L_x_125) ;  /* 0x000000b000017945 */ /* 0x000fe20003800000 */
[----:B------:R-:W-:Y:S02]  /*13560*/  ISETP.LT.OR P2, PT, R0, 0x52, !P1 ;  /* 0x000000520000780c */ /* 0x000fe40004f41670 */
[----:B------:R-:W-:-:S05]  /*13570*/  F2FP.F16.E5M2.UNPACK_B R4, R4 ;  /* 0x00000004ff04723e */ /* 0x000fca00020004ff */
[----:B------:R-:W-:-:S05]  /*13580*/  HADD2.F32 R4, -RZ, R4.H0_H0 ;  /* 0x20000004ff047230 */ /* 0x000fca0000004100 */
[----:B------:R-:W-:-:S04]  /*13590*/  FMUL R4, R4, UR21 ;  /* 0x0000001504047c20 */ /* 0x000fc80008400000 */
[----:B------:R-:W-:-:S05]  /*135a0*/  FFMA R4, R173, UR20, R4 ;  /* 0x00000014ad047c23 */ /* 0x000fca0008000004 */
[----:B------:R-:W-:Y:S02]  /*135b0*/  F2FP.SATFINITE.E5M2.F32.PACK_AB_MERGE_C R5, RZ, R4, RZ ;  /* 0x00000004ff05723e */ /* 0x000fe400048060ff */
[----:B------:R-:W-:-:S03]  /*135c0*/  PRMT R4, RZ, 0x7610, R4 ;  /* 0x00007610ff047816 */ /* 0x000fc60000000004 */
[----:B------:R0:W-:Y:S01]  /*135d0*/  @!P3 STG.E.U8 desc[UR14][R26.64+0x50], R5 ;  /* 0x000050051a00b986 */ /* 0x0001e2000c10110e */
[----:B------:R-:W-:Y:S05]  /*135e0*/  @P2 BRA `(.L_x_126) ;  /* 0x0000000000042947 */ /* 0x000fea0003800000 */
[----:B------:R0:W5:Y:S02]  /*135f0*/  LDG.E.U8 R4, desc[UR14][R2.64+0x51] ;  /* 0x0000510e02047981 */ /* 0x000164000c1e1100 */
.L_x_126:
[----:B------:R-:W-:Y:S05]  /*13600*/  BSYNC B1 ;  /* 0x0000000000017941 */ /* 0x000fea0003800000 */
.L_x_125:
[----:B-----5:R-:W-:Y:S01]  /*13610*/  LOP3.LUT R4, R4, 0xff, RZ, 0xc0, !PT ;  /* 0x000000ff04047812 */ /* 0x020fe200078ec0ff */
[----:B------:R-:W-:Y:S01]  /*13620*/  BSSY B1, `(.L_x_127) ;  /* 0x000000b000017945 */ /* 0x000fe20003800000 */
[----:B------:R-:W-:Y:S02]  /*13630*/  ISETP.LT.OR P3, PT, R0, 0x59, !P0 ;  /* 0x000000590000780c */ /* 0x000fe40004761670 */
[----:B------:R-:W-:-:S05]  /*13640*/  F2FP.F16.E5M2.UNPACK_B R4, R4 ;  /* 0x00000004ff04723e */ /* 0x000fca00020004ff */
[----:B------:R-:W-:-:S05]  /*13650*/  HADD2.F32 R4, -RZ, R4.H0_H0 ;  /* 0x20000004ff047230 */ /* 0x000fca0000004100 */
[----:B------:R-:W-:-:S04]  /*13660*/  FMUL R4, R4, UR21 ;  /* 0x0000001504047c20 */ /* 0x000fc80008400000 */
[----:B------:R-:W-:-:S05]  /*13670*/  FFMA R4, R174, UR20, R4 ;  /* 0x00000014ae047c23 */ /* 0x000fca0008000004 */
[----:B0-----:R-:W-:Y:S02]  /*13680*/  F2FP.SATFINITE.E5M2.F32.PACK_AB_MERGE_C R5, RZ, R4, RZ ;  /* 0x00000004ff05723e */ /* 0x001fe400048060ff */
[----:B------:R-:W-:-:S03]  /*13690*/  PRMT R4, RZ, 0x7610, R4 ;  /* 0x00007610ff047816 */ /* 0x000fc60000000004 */
[----:B------:R0:W-:Y:S01]  /*136a0*/  @!P2 STG.E.U8 desc[UR14][R26.64+0x51], R5 ;  /* 0x000051051a00a986 */ /* 0x0001e2000c10110e */
[----:B------:R-:W-:Y:S05]  /*136b0*/  @P3 BRA `(.L_x_128) ;  /* 0x0000000000043947 */ /* 0x000fea0003800000 */
[----:B------:R0:W5:Y:S02]  /*136c0*/  LDG.E.U8 R4, desc[UR14][R32.64+0x58] ;  /* 0x0000580e20047981 */ /* 0x000164000c1e1100 */
.L_x_128:
[----:B------:R-:W-:Y:S05]  /*136d0*/  BSYNC B1 ;  /* 0x0000000000017941 */ /* 0x000fea0003800000 */
.L_x_127:
        /* <DEDUP_REMOVED lines=12> */
.L_x_130:
[----:B------:R-:W-:Y:S05]  /*137a0*/  BSYNC B1 ;  /* 0x0000000000017941 */ /* 0x000fea0003800000 */
.L_x_129:
[----:B-----5:R-:W-:Y:S01]  /*137b0*/  LOP3.LUT R4, R4, 0xff, RZ, 0xc0, !PT ;  /* 0x000000ff04047812 */ /* 0x020fe200078ec0ff */
[----:B------:R-:W-:Y:S01]  /*137c0*/  BSSY B1, `(.L_x_131) ;  /* 0x000000b000017945 */ /* 0x000fe20003800000 */
[----:B------:R-:W-:Y:S02]  /*137d0*/  ISETP.LT.OR P3, PT, R0, 0x59, !P1 ;  /* 0x000000590000780c */ /* 0x000fe40004f61670 */
[----:B------:R-:W-:-:S05]  /*137e0*/  F2FP.F16.E5M2.UNPACK_B R4, R4 ;  /* 0x00000004ff04723e */ /* 0x000fca00020004ff */
[----:B------:R-:W-:-:S05]  /*137f0*/  HADD2.F32 R4, -RZ, R4.H0_H0 ;  /* 0x20000004ff047230 */ /* 0x000fca0000004100 */
[----:B0-----:R-:W-:Y:S01]  /*13800*/  FMUL R5, R4, UR21 ;  /* 0x0000001504057c20 */ /* 0x001fe20008400000 */
[----:B------:R-:W-:-:S03]  /*13810*/  PRMT R4, RZ, 0x7610, R4 ;  /* 0x00007610ff047816 */ /* 0x000fc60000000004 */
[----:B------:R-:W-:-:S05]  /*13820*/  FFMA R5, R176, UR20, R5 ;  /* 0x00000014b0057c23 */ /* 0x000fca0008000005 */
[----:B------:R-:W-:-:S05]  /*13830*/  F2FP.SATFINITE.E5M2.F32.PACK_AB_MERGE_C R5, RZ, R5, RZ ;  /* 0x00000005ff05723e */ /* 0x000fca00048060ff */
[----:B------:R0:W-:Y:S01]  /*13840*/  @!P2 STG.E.U8 desc[UR14][R24.64+0x59], R5 ;  /* 0x000059051800a986 */ /* 0x0001e2000c10110e */
[----:B------:R-:W-:Y:S05]  /*13850*/  @P3 BRA `(.L_x_132) ;  /* 0x0000000000043947 */ /* 0x000fea0003800000 */
[----:B------:R0:W5:Y:S02]  /*13860*/  LDG.E.U8 R4, desc[UR14][R2.64+0x58] ;  /* 0x0000580e02047981 */ /* 0x000164000c1e1100 */
.L_x_132:
[----:B------:R-:W-:Y:S05]  /*13870*/  BSYNC B1 ;  /* 0x0000000000017941 */ /* 0x000fea0003800000 */
.L_x_131:
        /* <DEDUP_REMOVED lines=12> */
.L_x_134:
[----:B------:R-:W-:Y:S05]  /*13940*/  BSYNC B1 ;  /* 0x0000000000017941 */ /* 0x000fea0003800000 */
.L_x_133:
        /* <DEDUP_REMOVED lines=12> */
.L_x_136:
[----:B------:R-:W-:Y:S05]  /*13a10*/  BSYNC B1 ;  /* 0x0000000000017941 */ /* 0x000fea0003800000 */
.L_x_135:
        /* <DEDUP_REMOVED lines=12> */
.L_x_138:
[----:B------:R-:W-:Y:S05]  /*13ae0*/  BSYNC B1 ;  /* 0x0000000000017941 */ /* 0x000fea0003800000 */
.L_x_137:
        /* <DEDUP_REMOVED lines=12> */
.L_x_140:
[----:B------:R-:W-:Y:S05]  /*13bb0*/  BSYNC B1 ;  /* 0x0000000000017941 */ /* 0x000fea0003800000 */
.L_x_139:
        /* <DEDUP_REMOVED lines=12> */
.L_x_142:
[----:B------:R-:W-:Y:S05]  /*13c80*/  BSYNC B1 ;  /* 0x0000000000017941 */ /* 0x000fea0003800000 */
.L_x_141:
        /* <DEDUP_REMOVED lines=12> */
.L_x_144:
[----:B------:R-:W-:Y:S05]  /*13d50*/  BSYNC B1 ;  /* 0x0000000000017941 */ /* 0x000fea0003800000 */
.L_x_143:
        /* <DEDUP_REMOVED lines=12> */
.L_x_146:
[----:B------:R-:W-:Y:S05]  /*13e20*/  BSYNC B1 ;  /* 0x0000000000017941 */ /* 0x000fea0003800000 */
.L_x_145:
        /* <DEDUP_REMOVED lines=12> */
.L_x_148:
[----:B------:R-:W-:Y:S05]  /*13ef0*/  BSYNC B1 ;  /* 0x0000000000017941 */ /* 0x000fea0003800000 */
.L_x_147:
        /* <DEDUP_REMOVED lines=12> */
.L_x_150:
[----:B------:R-:W-:Y:S05]  /*13fc0*/  BSYNC B1 ;  /* 0x0000000000017941 */ /* 0x000fea0003800000 */
.L_x_149:
        /* <DEDUP_REMOVED lines=12> */
.L_x_152:
[----:B------:R-:W-:Y:S05]  /*14090*/  BSYNC B1 ;  /* 0x0000000000017941 */ /* 0x000fea0003800000 */
.L_x_151:
        /* <DEDUP_REMOVED lines=12> */
.L_x_154:
[----:B------:R-:W-:Y:S05]  /*14160*/  BSYNC B1 ;  /* 0x0000000000017941 */ /* 0x000fea0003800000 */
.L_x_153:
        /* <DEDUP_REMOVED lines=12> */
.L_x_156:
[----:B------:R-:W-:Y:S05]  /*14230*/  BSYNC B1 ;  /* 0x0000000000017941 */ /* 0x000fea0003800000 */
.L_x_155:
        /* <DEDUP_REMOVED lines=12> */
.L_x_158:
[----:B------:R-:W-:Y:S05]  /*14300*/  BSYNC B1 ;  /* 0x0000000000017941 */ /* 0x000fea0003800000 */
.L_x_157:
        /* <DEDUP_REMOVED lines=12> */
.L_x_160:
[----:B------:R-:W-:Y:S05]  /*143d0*/  BSYNC B1 ;  /* 0x0000000000017941 */ /* 0x000fea0003800000 */
.L_x_159:
        /* <DEDUP_REMOVED lines=12> */
.L_x_162:
[----:B------:R-:W-:Y:S05]  /*144a0*/  BSYNC B1 ;  /* 0x0000000000017941 */ /* 0x000fea0003800000 */
.L_x_161:
        /* <DEDUP_REMOVED lines=12> */
.L_x_164:
[----:B------:R-:W-:Y:S05]  /*14570*/  BSYNC B1 ;  /* 0x0000000000017941 */ /* 0x000fea0003800000 */
.L_x_163:
        /* <DEDUP_REMOVED lines=12> */
.L_x_166:
[----:B------:R-:W-:Y:S05]  /*14640*/  BSYNC B1 ;  /* 0x0000000000017941 */ /* 0x000fea0003800000 */
.L_x_165:
        /* <DEDUP_REMOVED lines=12> */
.L_x_168:
[----:B------:R-:W-:Y:S05]  /*14710*/  BSYNC B1 ;  /* 0x0000000000017941 */ /* 0x000fea0003800000 */
.L_x_167:
        /* <DEDUP_REMOVED lines=12> */
.L_x_170:
[----:B------:R-:W-:Y:S05]  /*147e0*/  BSYNC B1 ;  /* 0x0000000000017941 */ /* 0x000fea0003800000 */
.L_x_169:
        /* <DEDUP_REMOVED lines=12> */
.L_x_172:
[----:B------:R-:W-:Y:S05]  /*148b0*/  BSYNC B1 ;  /* 0x0000000000017941 */ /* 0x000fea0003800000 */
.L_x_171:
        /* <DEDUP_REMOVED lines=12> */
.L_x_174:
[----:B------:R-:W-:Y:S05]  /*14980*/  BSYNC B1 ;  /* 0x0000000000017941 */ /* 0x000fea0003800000 */
.L_x_173:
        /* <DEDUP_REMOVED lines=12> */
.L_x_176:
[----:B------:R-:W-:Y:S05]  /*14a50*/  BSYNC B1 ;  /* 0x0000000000017941 */ /* 0x000fea0003800000 */
.L_x_175:
        /* <DEDUP_REMOVED lines=12> */
.L_x_178:
[----:B------:R-:W-:Y:S05]  /*14b20*/  BSYNC B1 ;  /* 0x0000000000017941 */ /* 0x000fea0003800000 */
.L_x_177:
        /* <DEDUP_REMOVED lines=12> */
.L_x_180:
[----:B------:R-:W-:Y:S05]  /*14bf0*/  BSYNC B1 ;  /* 0x0000000000017941 */ /* 0x000fea0003800000 */
.L_x_179:
        /* <DEDUP_REMOVED lines=12> */
.L_x_182:
[----:B------:R-:W-:Y:S05]  /*14cc0*/  BSYNC B1 ;  /* 0x0000000000017941 */ /* 0x000fea0003800000 */
.L_x_181:
        /* <DEDUP_REMOVED lines=12> */
.L_x_184:
[----:B------:R-:W-:Y:S05]  /*14d90*/  BSYNC B1 ;  /* 0x0000000000017941 */ /* 0x000fea0003800000 */
.L_x_183:
        /* <DEDUP_REMOVED lines=12> */
.L_x_186:
[----:B------:R-:W-:Y:S05]  /*14e60*/  BSYNC B1 ;  /* 0x0000000000017941 */ /* 0x000fea0003800000 */
.L_x_185:
        /* <DEDUP_REMOVED lines=12> */
.L_x_188:
[----:B------:R-:W-:Y:S05]  /*14f30*/  BSYNC B1 ;  /* 0x0000000000017941 */ /* 0x000fea0003800000 */
.L_x_187:
        /* <DEDUP_REMOVED lines=12> */
.L_x_190:
[----:B------:R-:W-:Y:S05]  /*15000*/  BSYNC B1 ;  /* 0x0000000000017941 */ /* 0x000fea0003800000 */
.L_x_189:
        /* <DEDUP_REMOVED lines=12> */
.L_x_192:
[----:B------:R-:W-:Y:S05]  /*150d0*/  BSYNC B1 ;  /* 0x0000000000017941 */ /* 0x000fea0003800000 */
.L_x_191:
        /* <DEDUP_REMOVED lines=12> */
.L_x_194:
[----:B------:R-:W-:Y:S05]  /*151a0*/  BSYNC B1 ;  /* 0x0000000000017941 */ /* 0x000fea0003800000 */
.L_x_193:
        /* <DEDUP_REMOVED lines=12> */
.L_x_196:
[----:B------:R-:W-:Y:S05]  /*15270*/  BSYNC B1 ;  /* 0x0000000000017941 */ /* 0x000fea0003800000 */
.L_x_195:
        /* <DEDUP_REMOVED lines=12> */
.L_x_198:
[----:B------:R-:W-:Y:S05]  /*15340*/  BSYNC B1 ;  /* 0x0000000000017941 */ /* 0x000fea0003800000 */
.L_x_197:
        /* <DEDUP_REMOVED lines=12> */
.L_x_200:
[----:B------:R-:W-:Y:S05]  /*15410*/  BSYNC B1 ;  /* 0x0000000000017941 */ /* 0x000fea0003800000 */
.L_x_199:
        /* <DEDUP_REMOVED lines=12> */
.L_x_202:
[----:B------:R-:W-:Y:S05]  /*154e0*/  BSYNC B1 ;  /* 0x0000000000017941 */ /* 0x000fea0003800000 */
.L_x_201:
        /* <DEDUP_REMOVED lines=12> */
.L_x_204:
[----:B------:R-:W-:Y:S05]  /*155b0*/  BSYNC B1 ;  /* 0x0000000000017941 */ /* 0x000fea0003800000 */
.L_x_203:
        /* <DEDUP_REMOVED lines=12> */
.L_x_206:
[----:B------:R-:W-:Y:S05]  /*15680*/  BSYNC B1 ;  /* 0x0000000000017941 */ /* 0x000fea0003800000 */
.L_x_205:
        /* <DEDUP_REMOVED lines=12> */
.L_x_208:
[----:B------:R-:W-:Y:S05]  /*15750*/  BSYNC B1 ;  /* 0x0000000000017941 */ /* 0x000fea0003800000 */
.L_x_207:
        /* <DEDUP_REMOVED lines=12> */
.L_x_210:
[----:B------:R-:W-:Y:S05]  /*15820*/  BSYNC B1 ;  /* 0x0000000000017941 */ /* 0x000fea0003800000 */
.L_x_209:
        /* <DEDUP_REMOVED lines=12> */
.L_x_212:
[----:B------:R-:W-:Y:S05]  /*158f0*/  BSYNC B1 ;  /* 0x0000000000017941 */ /* 0x000fea0003800000 */
.L_x_211:
        /* <DEDUP_REMOVED lines=12> */
.L_x_214:
[----:B------:R-:W-:Y:S05]  /*159c0*/  BSYNC B1 ;  /* 0x0000000000017941 */ /* 0x000fea0003800000 */
.L_x_213:
        /* <DEDUP_REMOVED lines=12> */
.L_x_216:
[----:B------:R-:W-:Y:S05]  /*15a90*/  BSYNC B1 ;  /* 0x0000000000017941 */ /* 0x000fea0003800000 */
.L_x_215:
        /* <DEDUP_REMOVED lines=12> */
.L_x_218:
[----:B------:R-:W-:Y:S05]  /*15b60*/  BSYNC B1 ;  /* 0x0000000000017941 */ /* 0x000fea0003800000 */
.L_x_217:
        /* <DEDUP_REMOVED lines=12> */
.L_x_220:
[----:B------:R-:W-:Y:S05]  /*15c30*/  BSYNC B1 ;  /* 0x0000000000017941 */ /* 0x000fea0003800000 */
.L_x_219:
        /* <DEDUP_REMOVED lines=12> */
.L_x_222:
[----:B------:R-:W-:Y:S05]  /*15d00*/  BSYNC B1 ;  /* 0x0000000000017941 */ /* 0x000fea0003800000 */
.L_x_221:
        /* <DEDUP_REMOVED lines=12> */
.L_x_224:
[----:B------:R-:W-:Y:S05]  /*15dd0*/  BSYNC B1 ;  /* 0x0000000000017941 */ /* 0x000fea0003800000 */
.L_x_223:
        /* <DEDUP_REMOVED lines=12> */
.L_x_226:
[----:B------:R-:W-:Y:S05]  /*15ea0*/  BSYNC B1 ;  /* 0x0000000000017941 */ /* 0x000fea0003800000 */
.L_x_225:
        /* <DEDUP_REMOVED lines=12> */
.L_x_228:
[----:B------:R-:W-:Y:S05]  /*15f70*/  BSYNC B1 ;  /* 0x0000000000017941 */ /* 0x000fea0003800000 */
.L_x_227:
        /* <DEDUP_REMOVED lines=12> */
.L_x_230:
[----:B------:R-:W-:Y:S05]  /*16040*/  BSYNC B1 ;  /* 0x0000000000017941 */ /* 0x000fea0003800000 */
.L_x_229:
        /* <DEDUP_REMOVED lines=12> */
.L_x_232:
[----:B------:R-:W-:Y:S05]  /*16110*/  BSYNC B1 ;  /* 0x0000000000017941 */ /* 0x000fea0003800000 */
.L_x_231:
        /* <DEDUP_REMOVED lines=12> */
.L_x_234:
[----:B------:R-:W-:Y:S05]  /*161e0*/  BSYNC B1 ;  /* 0x0000000000017941 */ /* 0x000fea0003800000 */
.L_x_233:
        /* <DEDUP_REMOVED lines=12> */
.L_x_236:
[----:B------:R-:W-:Y:S05]  /*162b0*/  BSYNC B1 ;  /* 0x0000000000017941 */ /* 0x000fea0003800000 */
.L_x_235:
        /* <DEDUP_REMOVED lines=12> */
.L_x_238:
[----:B------:R-:W-:Y:S05]  /*16380*/  BSYNC B1 ;  /* 0x0000000000017941 */ /* 0x000fea0003800000 */
.L_x_237:
        /* <DEDUP_REMOVED lines=12> */
.L_x_240:
[----:B------:R-:W-:Y:S05]  /*16450*/  BSYNC B1 ;  /* 0x0000000000017941 */ /* 0x000fea0003800000 */
.L_x_239:
        /* <DEDUP_REMOVED lines=12> */
.L_x_242:
[----:B------:R-:W-:Y:S05]  /*16520*/  BSYNC B1 ;  /* 0x0000000000017941 */ /* 0x000fea0003800000 */
.L_x_241:
        /* <DEDUP_REMOVED lines=12> */
.L_x_244:
[----:B------:R-:W-:Y:S05]  /*165f0*/  BSYNC B1 ;  /* 0x0000000000017941 */ /* 0x000fea0003800000 */
.L_x_243:
        /* <DEDUP_REMOVED lines=12> */
.L_x_246:
[----:B------:R-:W-:Y:S05]  /*166c0*/  BSYNC B1 ;  /* 0x0000000000017941 */ /* 0x000fea0003800000 */
.L_x_245:
        /* <DEDUP_REMOVED lines=12> */
.L_x_248:
[----:B------:R-:W-:Y:S05]  /*16790*/  BSYNC B1 ;  /* 0x0000000000017941 */ /* 0x000fea0003800000 */
.L_x_247:
        /* <DEDUP_REMOVED lines=12> */
.L_x_250:
[----:B------:R-:W-:Y:S05]  /*16860*/  BSYNC B1 ;  /* 0x0000000000017941 */ /* 0x000fea0003800000 */
.L_x_249:
        /* <DEDUP_REMOVED lines=12> */
.L_x_252:
[----:B------:R-:W-:Y:S05]  /*16930*/  BSYNC B1 ;  /* 0x0000000000017941 */ /* 0x000fea0003800000 */
.L_x_251:
        /* <DEDUP_REMOVED lines=12> */
.L_x_254:
[----:B------:R-:W-:Y:S05]  /*16a00*/  BSYNC B1 ;  /* 0x0000000000017941 */ /* 0x000fea0003800000 */
.L_x_253:
[----:B0-----:R-:W2:Y:S01]  /*16a10*/  LDL.LU R5, [R1+0x200] ;  /* 0x0002000001057983 */ /* 0x001ea20000300800 */
[----:B-----5:R-:W-:Y:S01]  /*16a20*/  LOP3.LUT R4, R4, 0xff, RZ, 0xc0, !PT ;  /* 0x000000ff04047812 */ /* 0x020fe200078ec0ff */
[----:B------:R-:W-:Y:S01]  /*16a30*/  BSSY B1, `(.L_x_255) ;  /* 0x000000b000017945 */ /* 0x000fe20003800000 */
[----:B------:R-:W-:Y:S02]  /*16a40*/  ISETP.LT.OR P3, PT, R0, 0xd9, !P0 ;  /* 0x000000d90000780c */ /* 0x000fe40004761670 */
[----:B------:R-:W-:-:S05]  /*16a50*/  F2FP.F16.E5M2.UNPACK_B R4, R4 ;  /* 0x00000004ff04723e */ /* 0x000fca00020004ff */
[----:B------:R-:W-:-:S05]  /*16a60*/  HADD2.F32 R4, -RZ, R4.H0_H0 ;  /* 0x20000004ff047230 */ /* 0x000fca0000004100 */
[----:B------:R-:W-:-:S04]  /*16a70*/  FMUL R4, R4, UR21 ;  /* 0x0000001504047c20 */ /* 0x000fc80008400000 */
[----:B--2---:R-:W-:-:S05]  /*16a80*/  FFMA R4, R5, UR20, R4 ;  /* 0x0000001405047c23 */ /* 0x004fca0008000004 */
[----:B------:R-:W-:Y:S02]  /*16a90*/  F2FP.SATFINITE.E5M2.F32.PACK_AB_MERGE_C R5, RZ, R4, RZ ;  /* 0x00000004ff05723e */ /* 0x000fe400048060ff */
[----:B------:R-:W-:-:S03]  /*16aa0*/  PRMT R4, RZ, 0x7610, R4 ;  /* 0x00007610ff047816 */ /* 0x000fc60000000004 */
[----:B------:R0:W-:Y:S01]  /*16ab0*/  @!P2 STG.E.U8 desc[UR14][R26.64+0xd1], R5 ;  /* 0x0000d1051a00a986 */ /* 0x0001e2000c10110e */
[----:B------:R-:W-:Y:S05]  /*16ac0*/  @P3 BRA `(.L_x_256) ;  /* 0x0000000000043947 */ /* 0x000fea0003800000 */
[----:B------:R2:W5:Y:S02]  /*16ad0*/  LDG.E.U8 R4, desc[UR14][R32.64+0xd8] ;  /* 0x0000d80e20047981 */ /* 0x000564000c1e1100 */
.L_x_256:
[----:B------:R-:W-:Y:S05]  /*16ae0*/  BSYNC B1 ;  /* 0x0000000000017941 */ /* 0x000fea0003800000 */
.L_x_255:
[----:B0-----:R-:W3:Y:S01]  /*16af0*/  LDL.LU R5, [R1+0x204] ;  /* 0x0002040001057983 */ /* 0x001ee20000300800 */
[----:B-----5:R-:W-:Y:S01]  /*16b00*/  LOP3.LUT R4, R4, 0xff, RZ, 0xc0, !PT ;  /* 0x000000ff04047812 */ /* 0x020fe200078ec0ff */
[----:B------:R-:W-:Y:S01]  /*16b10*/  BSSY B1, `(.L_x_257) ;  /* 0x000000b000017945 */ /* 0x000fe20003800000 */
[----:B------:R-:W-:Y:S02]  /*16b20*/  ISETP.LT.OR P2, PT, R0, 0xda, !P0 ;  /* 0x000000da0000780c */ /* 0x000fe40004741670 */
[----:B------:R-:W-:-:S05]  /*16b30*/  F2FP.F16.E5M2.UNPACK_B R4, R4 ;  /* 0x00000004ff04723e */ /* 0x000fca00020004ff */
[----:B------:R-:W-:-:S05]  /*16b40*/  HADD2.F32 R4, -RZ, R4.H0_H0 ;  /* 0x20000004ff047230 */ /* 0x000fca0000004100 */
[----:B------:R-:W-:-:S04]  /*16b50*/  FMUL R4, R4, UR21 ;  /* 0x0000001504047c20 */ /* 0x000fc80008400000 */
[----:B---3--:R-:W-:-:S05]  /*16b60*/  FFMA R4, R5, UR20, R4 ;  /* 0x0000001405047c23 */ /* 0x008fca0008000004 */
[----:B------:R-:W-:Y:S02]  /*16b70*/  F2FP.SATFINITE.E5M2.F32.PACK_AB_MERGE_C R5, RZ, R4, RZ ;  /* 0x00000004ff05723e */ /* 0x000fe400048060ff */
[----:B------:R-:W-:-:S03]  /*16b80*/  PRMT R4, RZ, 0x7610, R4 ;  /* 0x00007610ff047816 */ /* 0x000fc60000000004 */
[----:B------:R0:W-:Y:S01]  /*16b90*/  @!P3 STG.E.U8 desc[UR14][R24.64+0xd8], R5 ;  /* 0x0000d8051800b986 */ /* 0x0001e2000c10110e */
[----:B------:R-:W-:Y:S05]  /*16ba0*/  @P2 BRA `(.L_x_258) ;  /* 0x0000000000042947 */ /* 0x000fea0003800000 */
[----:B------:R3:W5:Y:S02]  /*16bb0*/  LDG.E.U8 R4, desc[UR14][R32.64+0xd9] ;  /* 0x0000d90e20047981 */ /* 0x000764000c1e1100 */
.L_x_258:
[----:B------:R-:W-:Y:S05]  /*16bc0*/  BSYNC B1 ;  /* 0x0000000000017941 */ /* 0x000fea0003800000 */
.L_x_257:
        /* <DEDUP_REMOVED lines=13> */
.L_x_260:
[----:B------:R-:W-:Y:S05]  /*16ca0*/  BSYNC B1 ;  /* 0x0000000000017941 */ /* 0x000fea0003800000 */
.L_x_259:
        /* <DEDUP_REMOVED lines=13> */
.L_x_262:
[----:B------:R-:W-:Y:S05]  /*16d80*/  BSYNC B1 ;  /* 0x0000000000017941 */ /* 0x000fea0003800000 */
.L_x_261:
        /* <DEDUP_REMOVED lines=13> */
.L_x_264:
[----:B------:R-:W-:Y:S05]  /*16e60*/  BSYNC B1 ;  /* 0x0000000000017941 */ /* 0x000fea0003800000 */
.L_x_263:
        /* <DEDUP_REMOVED lines=13> */
.L_x_266:
[----:B------:R-:W-:Y:S05]  /*16f40*/  BSYNC B1 ;  /* 0x0000000000017941 */ /* 0x000fea0003800000 */
.L_x_265:
        /* <DEDUP_REMOVED lines=13> */
.L_x_268:
[----:B------:R-:W-:Y:S05]  /*17020*/  BSYNC B1 ;  /* 0x0000000000017941 */ /* 0x000fea0003800000 */
.L_x_267:
        /* <DEDUP_REMOVED lines=13> */
.L_x_270:
[----:B------:R-:W-:Y:S05]  /*17100*/  BSYNC B1 ;  /* 0x0000000000017941 */ /* 0x000fea0003800000 */
.L_x_269:
        /* <DEDUP_REMOVED lines=13> */
.L_x_272:
[----:B------:R-:W-:Y:S05]  /*171e0*/  BSYNC B1 ;  /* 0x0000000000017941 */ /* 0x000fea0003800000 */
.L_x_271:
        /* <DEDUP_REMOVED lines=13> */
.L_x_274:
[----:B------:R-:W-:Y:S05]  /*172c0*/  BSYNC B1 ;  /* 0x0000000000017941 */ /* 0x000fea0003800000 */
.L_x_273:
        /* <DEDUP_REMOVED lines=13> */
.L_x_276:
[----:B------:R-:W-:Y:S05]  /*173a0*/  BSYNC B1 ;  /* 0x0000000000017941 */ /* 0x000fea0003800000 */
.L_x_275:
        /* <DEDUP_REMOVED lines=13> */
.L_x_278:
[----:B------:R-:W-:Y:S05]  /*17480*/  BSYNC B1 ;  /* 0x0000000000017941 */ /* 0x000fea0003800000 */
.L_x_277:
        /* <DEDUP_REMOVED lines=13> */
.L_x_280:
[----:B------:R-:W-:Y:S05]  /*17560*/  BSYNC B1 ;  /* 0x0000000000017941 */ /* 0x000fea0003800000 */
.L_x_279:
        /* <DEDUP_REMOVED lines=13> */
.L_x_282:
[----:B------:R-:W-:Y:S05]  /*17640*/  BSYNC B1 ;  /* 0x0000000000017941 */ /* 0x000fea0003800000 */
.L_x_281:
        /* <DEDUP_REMOVED lines=13> */
.L_x_284:
[----:B------:R-:W-:Y:S05]  /*17720*/  BSYNC B1 ;  /* 0x0000000000017941 */ /* 0x000fea0003800000 */
.L_x_283:
        /* <DEDUP_REMOVED lines=13> */
.L_x_286:
[----:B------:R-:W-:Y:S05]  /*17800*/  BSYNC B1 ;  /* 0x0000000000017941 */ /* 0x000fea0003800000 */
.L_x_285:
        /* <DEDUP_REMOVED lines=13> */
.L_x_288:
[----:B------:R-:W-:Y:S05]  /*178e0*/  BSYNC B1 ;  /* 0x0000000000017941 */ /* 0x000fea0003800000 */
.L_x_287:
        /* <DEDUP_REMOVED lines=13> */
.L_x_290:
[----:B------:R-:W-:Y:S05]  /*179c0*/  BSYNC B1 ;  /* 0x0000000000017941 */ /* 0x000fea0003800000 */
.L_x_289:
        /* <DEDUP_REMOVED lines=13> */
.L_x_292:
[----:B------:R-:W-:Y:S05]  /*17aa0*/  BSYNC B1 ;  /* 0x0000000000017941 */ /* 0x000fea0003800000 */
.L_x_291:
        /* <DEDUP_REMOVED lines=13> */
.L_x_294:
[----:B------:R-:W-:Y:S05]  /*17b80*/  BSYNC B1 ;  /* 0x0000000000017941 */ /* 0x000fea0003800000 */
.L_x_293:
[----:B------:R-:W2:Y:S01]  /*17b90*/  LDL.LU R7, [R1+0x250] ;  /* 0x0002500001077983 */ /* 0x000ea20000300800 */
[----:B-----5:R-:W-:Y:S01]  /*17ba0*/  LOP3.LUT R4, R4, 0xff, RZ, 0xc0, !PT ;  /* 0x000000ff04047812 */ /* 0x020fe200078ec0ff */
[----:B------:R-:W-:Y:S01]  /*17bb0*/  BSSY B1, `(.L_x_295) ;  /* 0x0000013000017945 */ /* 0x000fe20003800000 */
[----:B0-----:R-:W-:Y:S02]  /*17bc0*/  IADD3 R5, P0, R35, 0x80, RZ ;  /* 0x0000008023057810 */ /* 0x001fe40007f1e0ff */
[----:B------:R-:W-:-:S03]  /*17bd0*/  F2FP.F16.E5M2.UNPACK_B R4, R4 ;  /* 0x00000004ff04723e */ /* 0x000fc600020004ff */
[----:B--234-:R-:W-:Y:S01]  /*17be0*/  IMAD.X R2, RZ, RZ, R37, P0 ;  /* 0x000000ffff027224 */ /* 0x01cfe200000e0625 */
[----:B------:R-:W-:Y:S01]  /*17bf0*/  ISETP.GE.AND P0, PT, R34, 0x81, PT ;  /* 0x000000812200780c */ /* 0x000fe20003f06270 */
[----:B------:R-:W-:Y:S02]  /*17c00*/  HADD2.F32 R4, -RZ, R4.H0_H0 ;  /* 0x20000004ff047230 */ /* 0x000fe40000004100 */
[----:B------:R-:W-:Y:S01]  /*17c10*/  IMAD R6, R2, UR6, RZ ;  /* 0x0000000602067c24 */ /* 0x000fe2000f8e02ff */
[----:B------:R-:W-:Y:S01]  /*17c20*/  ISETP.LT.OR P3, PT, R0, 0x1, !P0 ;  /* 0x000000010000780c */ /* 0x000fe20004761670 */
[----:B------:R-:W-:-:S04]  /*17c30*/  IMAD.WIDE.U32 R2, R5, UR6, R38 ;  /* 0x0000000605027c25 */ /* 0x000fc8000f8e0026 */
[----:B------:R-:W-:Y:S01]  /*17c40*/  FMUL R4, R4, UR21 ;  /* 0x0000001504047c20 */ /* 0x000fe20008400000 */
[----:B------:R-:W-:Y:S01]  /*17c50*/  IMAD R5, R5, UR7, R6 ;  /* 0x0000000705057c24 */ /* 0x000fe2000f8e0206 */
[----:B------:R-:W-:-:S04]  /*17c60*/  IADD3 R2, P2, R2, UR10, RZ ;  /* 0x0000000a02027c10 */ /* 0x000fc8000ff5e0ff */
[----:B------:R-:W-:Y:S01]  /*17c70*/  IADD3.X R3, R3, UR11, R5, P2, !PT ;  /* 0x0000000b03037c10 */ /* 0x000fe200097fe405 */
[----:B------:R-:W-:-:S05]  /*17c80*/  FFMA R4, R7, UR20, R4 ;  /* 0x0000001407047c23 */ /* 0x000fca0008000004 */
[----:B------:R-:W-:Y:S02]  /*17c90*/  F2FP.SATFINITE.E5M2.F32.PACK_AB_MERGE_C R7, RZ, R4, RZ ;  /* 0x00000004ff07723e */ /* 0x000fe400048060ff */
[----:B------:R-:W-:-:S03]  /*17ca0*/  PRMT R4, RZ, 0x7610, R4 ;  /* 0x00007610ff047816 */ /* 0x000fc60000000004 */
[----:B------:R0:W-:Y:S01]  /*17cb0*/  @!P1 STG.E.U8 desc[UR14][R26.64+0xf9], R7 ;  /* 0x0000f9071a009986 */ /* 0x0001e2000c10110e */
[----:B------:R-:W-:Y:S05]  /*17cc0*/  @P3 BRA `(.L_x_296) ;  /* 0x0000000000043947 */ /* 0x000fea0003800000 */
[----:B------:R2:W5:Y:S02]  /*17cd0*/  LDG.E.U8 R4, desc[UR14][R2.64] ;  /* 0x0000000e02047981 */ /* 0x000564000c1e1100 */
.L_x_296:
[----:B------:R-:W-:Y:S05]  /*17ce0*/  BSYNC B1 ;  /* 0x0000000000017941 */ /* 0x000fea0003800000 */
.L_x_295:
[----:B------:R-:W3:Y:S01]  /*17cf0*/  LDL.LU R5, [R1+0x254] ;  /* 0x0002540001057983 */ /* 0x000ee20000300800 */
        /* <DEDUP_REMOVED lines=12> */
.L_x_298:
[----:B------:R-:W-:Y:S05]  /*17dc0*/  BSYNC B1 ;  /* 0x0000000000017941 */ /* 0x000fea0003800000 */
.L_x_297:
[----:B---3--:R-:W3:Y:S01]  /*17dd0*/  LDL.LU R5, [R1+0x258] ;  /* 0x0002580001057983 */ /* 0x008ee20000300800 */
[----:B-----5:R-:W-:Y:S01]  /*17de0*/  LOP3.LUT R4, R4, 0xff, RZ, 0xc0, !PT ;  /* 0x000000ff04047812 */ /* 0x020fe200078ec0ff */
[----:B------:R-:W-:Y:S01]  /*17df0*/  BSSY B1, `(.L_x_299) ;  /* 0x0000013000017945 */ /* 0x000fe20003800000 */
[----:B------:R-:W-:Y:S02]  /*17e00*/  IADD3 R35, P1, R35, 0x88, RZ ;  /* 0x0000008823237810 */ /* 0x000fe40007f3e0ff */
[----:B------:R-:W-:Y:S02]  /*17e10*/  F2FP.F16.E5M2.UNPACK_B R4, R4 ;  /* 0x00000004ff04723e */ /* 0x000fe400020004ff */
[----:B------:R-:W-:Y:S01]  /*17e20*/  PRMT R6, RZ, 0x7610, R6 ;  /* 0x00007610ff067816 */ /* 0x000fe20000000006 */
[----:B------:R-:W-:Y:S01]  /*17e30*/  IMAD.X R36, RZ, RZ, R37, P1 ;  /* 0x000000ffff247224 */ /* 0x000fe200008e0625 */
[----:B------:R-:W-:Y:S01]  /*17e40*/  ISETP.GE.AND P1, PT, R34, 0x89, PT ;  /* 0x000000892200780c */ /* 0x000fe20003f26270 */
[----:B------:R-:W-:-:S02]  /*17e50*/  HADD2.F32 R4, -RZ, R4.H0_H0 ;  /* 0x20000004ff047230 */ /* 0x000fc40000004100 */
[----:B------:R-:W-:Y:S01]  /*17e60*/  IMAD R36, R36, UR6, RZ ;  /* 0x0000000624247c24 */ /* 0x000fe2000f8e02ff */
[----:B------:R-:W-:Y:S01]  /*17e70*/  ISETP.LT.OR P5, PT, R0, 0x1, !P1 ;  /* 0x000000010000780c */ /* 0x000fe20004fa1670 */
[----:B------:R-:W-:-:S04]  /*17e80*/  IMAD.WIDE.U32 R38, R35, UR6, R38 ;  /* 0x0000000623267c25 */ /* 0x000fc8000f8e0026 */
[----:B------:R-:W-:Y:S01]  /*17e90*/  FMUL R4, R4, UR21 ;  /* 0x0000001504047c20 */ /* 0x000fe20008400000 */
[----:B------:R-:W-:-:S03]  /*17ea0*/  IMAD R35, R35, UR7, R36 ;  /* 0x0000000723237c24 */ /* 0x000fc6000f8e0224 */
[----:B---3--:R-:W-:Y:S01]  /*17eb0*/  FFMA R5, R5, UR20, R4 ;  /* 0x0000001405057c23 */ /* 0x008fe20008000004 */
[----:B------:R-:W-:-:S04]  /*17ec0*/  IADD3 R4, P3, R38, UR10, RZ ;  /* 0x0000000a26047c10 */ /* 0x000fc8000ff7e0ff */
[----:B0-----:R-:W-:Y:S02]  /*17ed0*/  F2FP.SATFINITE.E5M2.F32.PACK_AB_MERGE_C R7, RZ, R5, RZ ;  /* 0x00000005ff07723e */ /* 0x001fe400048060ff */
[----:B------:R-:W-:-:S03]  /*17ee0*/  IADD3.X R5, R39, UR11, R35, P3, !PT ;  /* 0x0000000b27057c10 */ /* 0x000fc60009ffe423 */
[----:B------:R0:W-:Y:S01]  /*17ef0*/  @!P2 STG.E.U8 desc[UR14][R30.64+0x1], R7 ;  /* 0x000001071e00a986 */ /* 0x0001e2000c10110e */
[----:B------:R-:W-:Y:S05]  /*17f00*/  @P5 BRA `(.L_x_300) ;  /* 0x0000000000045947 */ /* 0x000fea0003800000 */
[----:B------:R3:W5:Y:S02]  /*17f10*/  LDG.E.U8 R6, desc[UR14][R4.64] ;  /* 0x0000000e04067981 */ /* 0x000764000c1e1100 */
.L_x_300:
[----:B------:R-:W-:Y:S05]  /*17f20*/  BSYNC B1 ;  /* 0x0000000000017941 */ /* 0x000fea0003800000 */
.L_x_299:
        /* <DEDUP_REMOVED lines=13> */
.L_x_302:
[----:B------:R-:W-:Y:S05]  /*18000*/  BSYNC B1 ;  /* 0x0000000000017941 */ /* 0x000fea0003800000 */
.L_x_301:
        /* <DEDUP_REMOVED lines=13> */
.L_x_304:
[----:B------:R-:W-:Y:S05]  /*180e0*/  BSYNC B1 ;  /* 0x0000000000017941 */ /* 0x000fea0003800000 */
.L_x_303:
        /* <DEDUP_REMOVED lines=13> */
.L_x_306:
[----:B------:R-:W-:Y:S05]  /*181c0*/  BSYNC B1 ;  /* 0x0000000000017941 */ /* 0x000fea0003800000 */
.L_x_305:
        /* <DEDUP_REMOVED lines=13> */
.L_x_308:
[----:B------:R-:W-:Y:S05]  /*182a0*/  BSYNC B1 ;  /* 0x0000000000017941 */ /* 0x000fea0003800000 */
.L_x_307:
        /* <DEDUP_REMOVED lines=13> */
.L_x_310:
[----:B------:R-:W-:Y:S05]  /*18380*/  BSYNC B1 ;  /* 0x0000000000017941 */ /* 0x000fea0003800000 */
.L_x_309:
        /* <DEDUP_REMOVED lines=13> */
.L_x_312:
[----:B------:R-:W-:Y:S05]  /*18460*/  BSYNC B1 ;  /* 0x0000000000017941 */ /* 0x000fea0003800000 */
.L_x_311:
        /* <DEDUP_REMOVED lines=13> */
.L_x_314:
[----:B------:R-:W-:Y:S05]  /*18540*/  BSYNC B1 ;  /* 0x0000000000017941 */ /* 0x000fea0003800000 */
.L_x_313:
        /* <DEDUP_REMOVED lines=13> */
.L_x_316:
[----:B------:R-:W-:Y:S05]  /*18620*/  BSYNC B1 ;  /* 0x0000000000017941 */ /* 0x000fea0003800000 */
.L_x_315:
        /* <DEDUP_REMOVED lines=13> */
.L_x_318:
[----:B------:R-:W-:Y:S05]  /*18700*/  BSYNC B1 ;  /* 0x0000000000017941 */ /* 0x000fea0003800000 */
.L_x_317:
        /* <DEDUP_REMOVED lines=13> */
.L_x_320:
[----:B------:R-:W-:Y:S05]  /*187e0*/  BSYNC B1 ;  /* 0x0000000000017941 */ /* 0x000fea0003800000 */
.L_x_319:
        /* <DEDUP_REMOVED lines=13> */
.L_x_322:
[----:B------:R-:W-:Y:S05]  /*188c0*/  BSYNC B1 ;  /* 0x0000000000017941 */ /* 0x000fea0003800000 */
.L_x_321:
        /* <DEDUP_REMOVED lines=13> */
.L_x_324:
[----:B------:R-:W-:Y:S05]  /*189a0*/  BSYNC B1 ;  /* 0x0000000000017941 */ /* 0x000fea0003800000 */
.L_x_323:
        /* <DEDUP_REMOVED lines=13> */
.L_x_326:
[----:B------:R-:W-:Y:S05]  /*18a80*/  BSYNC B1 ;  /* 0x0000000000017941 */ /* 0x000fea0003800000 */
.L_x_325:
        /* <DEDUP_REMOVED lines=13> */
.L_x_328:
[----:B------:R-:W-:Y:S05]  /*18b60*/  BSYNC B1 ;  /* 0x0000000000017941 */ /* 0x000fea0003800000 */
.L_x_327:
        /* <DEDUP_REMOVED lines=13> */
.L_x_330:
[----:B------:R-:W-:Y:S05]  /*18c40*/  BSYNC B1 ;  /* 0x0000000000017941 */ /* 0x000fea0003800000 */
.L_x_329:
        /* <DEDUP_REMOVED lines=13> */
.L_x_332:
[----:B------:R-:W-:Y:S05]  /*18d20*/  BSYNC B1 ;  /* 0x0000000000017941 */ /* 0x000fea0003800000 */
.L_x_331:
        /* <DEDUP_REMOVED lines=13> */
.L_x_334:
[----:B------:R-:W-:Y:S05]  /*18e00*/  BSYNC B1 ;  /* 0x0000000000017941 */ /* 0x000fea0003800000 */
.L_x_333:
        /* <DEDUP_REMOVED lines=13> */
.L_x_336:
[----:B------:R-:W-:Y:S05]  /*18ee0*/  BSYNC B1 ;  /* 0x0000000000017941 */ /* 0x000fea0003800000 */
.L_x_335:
        /* <DEDUP_REMOVED lines=13> */
.L_x_338:
[----:B------:R-:W-:Y:S05]  /*18fc0*/  BSYNC B1 ;  /* 0x0000000000017941 */ /* 0x000fea0003800000 */
.L_x_337:
        /* <DEDUP_REMOVED lines=13> */
.L_x_340:
[----:B------:R-:W-:Y:S05]  /*190a0*/  BSYNC B1 ;  /* 0x0000000000017941 */ /* 0x000fea0003800000 */
.L_x_339:
        /* <DEDUP_REMOVED lines=13> */
.L_x_342:
[----:B------:R-:W-:Y:S05]  /*19180*/  BSYNC B1 ;  /* 0x0000000000017941 */ /* 0x000fea0003800000 */
.L_x_341:
        /* <DEDUP_REMOVED lines=13> */
.L_x_344:
[----:B------:R-:W-:Y:S05]  /*19260*/  BSYNC B1 ;  /* 0x0000000000017941 */ /* 0x000fea0003800000 */
.L_x_343:
        /* <DEDUP_REMOVED lines=13> */
.L_x_346:
[----:B------:R-:W-:Y:S05]  /*19340*/  BSYNC B1 ;  /* 0x0000000000017941 */ /* 0x000fea0003800000 */
.L_x_345:
        /* <DEDUP_REMOVED lines=13> */
.L_x_348:
[----:B------:R-:W-:Y:S05]  /*19420*/  BSYNC B1 ;  /* 0x0000000000017941 */ /* 0x000fea0003800000 */
.L_x_347:
        /* <DEDUP_REMOVED lines=13> */
.L_x_350:
[----:B------:R-:W-:Y:S05]  /*19500*/  BSYNC B1 ;  /* 0x0000000000017941 */ /* 0x000fea0003800000 */
.L_x_349:
        /* <DEDUP_REMOVED lines=13> */
.L_x_352:
[----:B------:R-:W-:Y:S05]  /*195e0*/  BSYNC B1 ;  /* 0x0000000000017941 */ /* 0x000fea0003800000 */
.L_x_351:
        /* <DEDUP_REMOVED lines=13> */
.L_x_354:
[----:B------:R-:W-:Y:S05]  /*196c0*/  BSYNC B1 ;  /* 0x0000000000017941 */ /* 0x000fea0003800000 */
.L_x_353:
        /* <DEDUP_REMOVED lines=13> */
.L_x_356:
[----:B------:R-:W-:Y:S05]  /*197a0*/  BSYNC B1 ;  /* 0x0000000000017941 */ /* 0x000fea0003800000 */
.L_x_355:
        /* <DEDUP_REMOVED lines=13> */
.L_x_358:
[----:B------:R-:W-:Y:S05]  /*19880*/  BSYNC B1 ;  /* 0x0000000000017941 */ /* 0x000fea0003800000 */
.L_x_357:
        /* <DEDUP_REMOVED lines=13> */
.L_x_360:
[----:B------:R-:W-:Y:S05]  /*19960*/  BSYNC B1 ;  /* 0x0000000000017941 */ /* 0x000fea0003800000 */
.L_x_359:
        /* <DEDUP_REMOVED lines=13> */
.L_x_362:
[----:B------:R-:W-:Y:S05]  /*19a40*/  BSYNC B1 ;  /* 0x0000000000017941 */ /* 0x000fea0003800000 */
.L_x_361:
        /* <DEDUP_REMOVED lines=13> */
.L_x_364:
[----:B------:R-:W-:Y:S05]  /*19b20*/  BSYNC B1 ;  /* 0x0000000000017941 */ /* 0x000fea0003800000 */
.L_x_363:
        /* <DEDUP_REMOVED lines=13> */
.L_x_366:
[----:B------:R-:W-:Y:S05]  /*19c00*/  BSYNC B1 ;  /* 0x0000000000017941 */ /* 0x000fea0003800000 */
.L_x_365:
        /* <DEDUP_REMOVED lines=13> */
.L_x_368:
[----:B------:R-:W-:Y:S05]  /*19ce0*/  BSYNC B1 ;  /* 0x0000000000017941 */ /* 0x000fea0003800000 */
.L_x_367:
        /* <DEDUP_REMOVED lines=13> */
.L_x_370:
[----:B------:R-:W-:Y:S05]  /*19dc0*/  BSYNC B1 ;  /* 0x0000000000017941 */ /* 0x000fea0003800000 */
.L_x_369:
        /* <DEDUP_REMOVED lines=13> */
.L_x_372:
[----:B------:R-:W-:Y:S05]  /*19ea0*/  BSYNC B1 ;  /* 0x0000000000017941 */ /* 0x000fea0003800000 */
.L_x_371:
        /* <DEDUP_REMOVED lines=13> */
.L_x_374:
[----:B------:R-:W-:Y:S05]  /*19f80*/  BSYNC B1 ;  /* 0x0000000000017941 */ /* 0x000fea0003800000 */
.L_x_373:
        /* <DEDUP_REMOVED lines=13> */
.L_x_376:
[----:B------:R-:W-:Y:S05]  /*1a060*/  BSYNC B1 ;  /* 0x0000000000017941 */ /* 0x000fea0003800000 */
.L_x_375:
        /* <DEDUP_REMOVED lines=13> */
.L_x_378:
[----:B------:R-:W-:Y:S05]  /*1a140*/  BSYNC B1 ;  /* 0x0000000000017941 */ /* 0x000fea0003800000 */
.L_x_377:
        /* <DEDUP_REMOVED lines=13> */
.L_x_380:
[----:B------:R-:W-:Y:S05]  /*1a220*/  BSYNC B1 ;  /* 0x0000000000017941 */ /* 0x000fea0003800000 */
.L_x_379:
        /* <DEDUP_REMOVED lines=13> */
.L_x_382:
[----:B------:R-:W-:Y:S05]  /*1a300*/  BSYNC B1 ;  /* 0x0000000000017941 */ /* 0x000fea0003800000 */
.L_x_381:
        /* <DEDUP_REMOVED lines=13> */
.L_x_384:
[----:B------:R-:W-:Y:S05]  /*1a3e0*/  BSYNC B1 ;  /* 0x0000000000017941 */ /* 0x000fea0003800000 */
.L_x_383:
        /* <DEDUP_REMOVED lines=13> */
.L_x_386:
[----:B------:R-:W-:Y:S05]  /*1a4c0*/  BSYNC B1 ;  /* 0x0000000000017941 */ /* 0x000fea0003800000 */
.L_x_385:
        /* <DEDUP_REMOVED lines=13> */
.L_x_388:
[----:B------:R-:W-:Y:S05]  /*1a5a0*/  BSYNC B1 ;  /* 0x0000000000017941 */ /* 0x000fea0003800000 */
.L_x_387:
        /* <DEDUP_REMOVED lines=13> */
.L_x_390:
[----:B------:R-:W-:Y:S05]  /*1a680*/  BSYNC B1 ;  /* 0x0000000000017941 */ /* 0x000fea0003800000 */
.L_x_389:
        /* <DEDUP_REMOVED lines=13> */
.L_x_392:
[----:B------:R-:W-:Y:S05]  /*1a760*/  BSYNC B1 ;  /* 0x0000000000017941 */ /* 0x000fea0003800000 */
.L_x_391:
        /* <DEDUP_REMOVED lines=13> */
.L_x_394:
[----:B------:R-:W-:Y:S05]  /*1a840*/  BSYNC B1 ;  /* 0x0000000000017941 */ /* 0x000fea0003800000 */
.L_x_393:
        /* <DEDUP_REMOVED lines=13> */
.L_x_396:
[----:B------:R-:W-:Y:S05]  /*1a920*/  BSYNC B1 ;  /* 0x0000000000017941 */ /* 0x000fea0003800000 */
.L_x_395:
        /* <DEDUP_REMOVED lines=13> */
.L_x_398:
[----:B------:R-:W-:Y:S05]  /*1aa00*/  BSYNC B1 ;  /* 0x0000000000017941 */ /* 0x000fea0003800000 */
.L_x_397:
        /* <DEDUP_REMOVED lines=13> */
.L_x_400:
[----:B------:R-:W-:Y:S05]  /*1aae0*/  BSYNC B1 ;  /* 0x0000000000017941 */ /* 0x000fea0003800000 */
.L_x_399:
        /* <DEDUP_REMOVED lines=13> */
.L_x_402:
[----:B------:R-:W-:Y:S05]  /*1abc0*/  BSYNC B1 ;  /* 0x0000000000017941 */ /* 0x000fea0003800000 */
.L_x_401:
        /* <DEDUP_REMOVED lines=13> */
.L_x_404:
[----:B------:R-:W-:Y:S05]  /*1aca0*/  BSYNC B1 ;  /* 0x0000000000017941 */ /* 0x000fea0003800000 */
.L_x_403:
        /* <DEDUP_REMOVED lines=13> */
.L_x_406:
[----:B------:R-:W-:Y:S05]  /*1ad80*/  BSYNC B1 ;  /* 0x0000000000017941 */ /* 0x000fea0003800000 */
.L_x_405:
        /* <DEDUP_REMOVED lines=13> */
.L_x_408:
[----:B------:R-:W-:Y:S05]  /*1ae60*/  BSYNC B1 ;  /* 0x0000000000017941 */ /* 0x000fea0003800000 */
.L_x_407:
        /* <DEDUP_REMOVED lines=13> */
.L_x_410:
[----:B------:R-:W-:Y:S05]  /*1af40*/  BSYNC B1 ;  /* 0x0000000000017941 */ /* 0x000fea0003800000 */
.L_x_409:
        /* <DEDUP_REMOVED lines=13> */
.L_x_412:
[----:B------:R-:W-:Y:S05]  /*1b020*/  BSYNC B1 ;  /* 0x0000000000017941 */ /* 0x000fea0003800000 */
.L_x_411:
        /* <DEDUP_REMOVED lines=13> */
.L_x_414:
[----:B------:R-:W-:Y:S05]  /*1b100*/  BSYNC B1 ;  /* 0x0000000000017941 */ /* 0x000fea0003800000 */
.L_x_413:
        /* <DEDUP_REMOVED lines=13> */
.L_x_416:
[----:B------:R-:W-:Y:S05]  /*1b1e0*/  BSYNC B1 ;  /* 0x0000000000017941 */ /* 0x000fea0003800000 */
.L_x_415:
        /* <DEDUP_REMOVED lines=13> */
.L_x_418:
[----:B------:R-:W-:Y:S05]  /*1b2c0*/  BSYNC B1 ;  /* 0x0000000000017941 */ /* 0x000fea0003800000 */
.L_x_417:
        /* <DEDUP_REMOVED lines=13> */
.L_x_420:
[----:B------:R-:W-:Y:S05]  /*1b3a0*/  BSYNC B1 ;  /* 0x0000000000017941 */ /* 0x000fea0003800000 */
.L_x_419:
        /* <DEDUP_REMOVED lines=13> */
.L_x_422:
[----:B------:R-:W-:Y:S05]  /*1b480*/  BSYNC B1 ;  /* 0x0000000000017941 */ /* 0x000fea0003800000 */
.L_x_421:
        /* <DEDUP_REMOVED lines=13> */
.L_x_424:
[----:B------:R-:W-:Y:S05]  /*1b560*/  BSYNC B1 ;  /* 0x0000000000017941 */ /* 0x000fea0003800000 */
.L_x_423:
        /* <DEDUP_REMOVED lines=13> */
.L_x_426:
[----:B------:R-:W-:Y:S05]  /*1b640*/  BSYNC B1 ;  /* 0x0000000000017941 */ /* 0x000fea0003800000 */
.L_x_425:
        /* <DEDUP_REMOVED lines=13> */
.L_x_428:
[----:B------:R-:W-:Y:S05]  /*1b720*/  BSYNC B1 ;  /* 0x0000000000017941 */ /* 0x000fea0003800000 */
.L_x_427:
        /* <DEDUP_REMOVED lines=13> */
.L_x_430:
[----:B------:R-:W-:Y:S05]  /*1b800*/  BSYNC B1 ;  /* 0x0000000000017941 */ /* 0x000fea0003800000 */
.L_x_429:
        /* <DEDUP_REMOVED lines=13> */
.L_x_432:
[----:B------:R-:W-:Y:S05]  /*1b8e0*/  BSYNC B1 ;  /* 0x0000000000017941 */ /* 0x000fea0003800000 */
.L_x_431:
        /* <DEDUP_REMOVED lines=13> */
.L_x_434:
[----:B------:R-:W-:Y:S05]  /*1b9c0*/  BSYNC B1 ;  /* 0x0000000000017941 */ /* 0x000fea0003800000 */
.L_x_433:
        /* <DEDUP_REMOVED lines=13> */
.L_x_436:
[----:B------:R-:W-:Y:S05]  /*1baa0*/  BSYNC B1 ;  /* 0x0000000000017941 */ /* 0x000fea0003800000 */
.L_x_435:
        /* <DEDUP_REMOVED lines=13> */
.L_x_438:
[----:B------:R-:W-:Y:S05]  /*1bb80*/  BSYNC B1 ;  /* 0x0000000000017941 */ /* 0x000fea0003800000 */
.L_x_437:
        /* <DEDUP_REMOVED lines=13> */
.L_x_440:
[----:B------:R-:W-:Y:S05]  /*1bc60*/  BSYNC B1 ;  /* 0x0000000000017941 */ /* 0x000fea0003800000 */
.L_x_439:
        /* <DEDUP_REMOVED lines=13> */
.L_x_442:
[----:B------:R-:W-:Y:S05]  /*1bd40*/  BSYNC B1 ;  /* 0x0000000000017941 */ /* 0x000fea0003800000 */
.L_x_441:
        /* <DEDUP_REMOVED lines=13> */
.L_x_444:
[----:B------:R-:W-:Y:S05]  /*1be20*/  BSYNC B1 ;  /* 0x0000000000017941 */ /* 0x000fea0003800000 */
.L_x_443:
        /* <DEDUP_REMOVED lines=13> */
.L_x_446:
[----:B------:R-:W-:Y:S05]  /*1bf00*/  BSYNC B1 ;  /* 0x0000000000017941 */ /* 0x000fea0003800000 */
.L_x_445:
        /* <DEDUP_REMOVED lines=13> */
.L_x_448:
[----:B------:R-:W-:Y:S05]  /*1bfe0*/  BSYNC B1 ;  /* 0x0000000000017941 */ /* 0x000fea0003800000 */
.L_x_447:
        /* <DEDUP_REMOVED lines=13> */
.L_x_450:
[----:B------:R-:W-:Y:S05]  /*1c0c0*/  BSYNC B1 ;  /* 0x0000000000017941 */ /* 0x000fea0003800000 */
.L_x_449:
        /* <DEDUP_REMOVED lines=13> */
.L_x_452:
[----:B------:R-:W-:Y:S05]  /*1c1a0*/  BSYNC B1 ;  /* 0x0000000000017941 */ /* 0x000fea0003800000 */
.L_x_451:
        /* <DEDUP_REMOVED lines=13> */
.L_x_454:
[----:B------:R-:W-:Y:S05]  /*1c280*/  BSYNC B1 ;  /* 0x0000000000017941 */ /* 0x000fea0003800000 */
.L_x_453:
        /* <DEDUP_REMOVED lines=13> */
.L_x_456:
[----:B------:R-:W-:Y:S05]  /*1c360*/  BSYNC B1 ;  /* 0x0000000000017941 */ /* 0x000fea0003800000 */
.L_x_455:
        /* <DEDUP_REMOVED lines=13> */
.L_x_458:
[----:B------:R-:W-:Y:S05]  /*1c440*/  BSYNC B1 ;  /* 0x0000000000017941 */ /* 0x000fea0003800000 */
.L_x_457:
        /* <DEDUP_REMOVED lines=13> */
.L_x_460:
[----:B------:R-:W-:Y:S05]  /*1c520*/  BSYNC B1 ;  /* 0x0000000000017941 */ /* 0x000fea0003800000 */
.L_x_459:
        /* <DEDUP_REMOVED lines=13> */
.L_x_462:
[----:B------:R-:W-:Y:S05]  /*1c600*/  BSYNC B1 ;  /* 0x0000000000017941 */ /* 0x000fea0003800000 */
.L_x_461:
        /* <DEDUP_REMOVED lines=13> */
.L_x_464:
[----:B------:R-:W-:Y:S05]  /*1c6e0*/  BSYNC B1 ;  /* 0x0000000000017941 */ /* 0x000fea0003800000 */
.L_x_463:
        /* <DEDUP_REMOVED lines=13> */
.L_x_466:
[----:B------:R-:W-:Y:S05]  /*1c7c0*/  BSYNC B1 ;  /* 0x0000000000017941 */ /* 0x000fea0003800000 */
.L_x_465:
        /* <DEDUP_REMOVED lines=13> */
.L_x_468:
[----:B------:R-:W-:Y:S05]  /*1c8a0*/  BSYNC B1 ;  /* 0x0000000000017941 */ /* 0x000fea0003800000 */
.L_x_467:
        /* <DEDUP_REMOVED lines=13> */
.L_x_470:
[----:B------:R-:W-:Y:S05]  /*1c980*/  BSYNC B1 ;  /* 0x0000000000017941 */ /* 0x000fea0003800000 */
.L_x_469:
        /* <DEDUP_REMOVED lines=13> */
.L_x_472:
[----:B------:R-:W-:Y:S05]  /*1ca60*/  BSYNC B1 ;  /* 0x0000000000017941 */ /* 0x000fea0003800000 */
.L_x_471:
        /* <DEDUP_REMOVED lines=13> */
.L_x_474:
[----:B------:R-:W-:Y:S05]  /*1cb40*/  BSYNC B1 ;  /* 0x0000000000017941 */ /* 0x000fea0003800000 */
.L_x_473:
        /* <DEDUP_REMOVED lines=13> */
.L_x_476:
[----:B------:R-:W-:Y:S05]  /*1cc20*/  BSYNC B1 ;  /* 0x0000000000017941 */ /* 0x000fea0003800000 */
.L_x_475:
        /* <DEDUP_REMOVED lines=13> */
.L_x_478:
[----:B------:R-:W-:Y:S05]  /*1cd00*/  BSYNC B1 ;  /* 0x0000000000017941 */ /* 0x000fea0003800000 */
.L_x_477:
        /* <DEDUP_REMOVED lines=13> */
.L_x_480:
[----:B------:R-:W-:Y:S05]  /*1cde0*/  BSYNC B1 ;  /* 0x0000000000017941 */ /* 0x000fea0003800000 */
.L_x_479:
        /* <DEDUP_REMOVED lines=13> */
.L_x_482:
[----:B------:R-:W-:Y:S05]  /*1cec0*/  BSYNC B1 ;  /* 0x0000000000017941 */ /* 0x000fea0003800000 */
.L_x_481:
        /* <DEDUP_REMOVED lines=13> */
.L_x_484:
[----:B------:R-:W-:Y:S05]  /*1cfa0*/  BSYNC B1 ;  /* 0x0000000000017941 */ /* 0x000fea0003800000 */
.L_x_483:
        /* <DEDUP_REMOVED lines=13> */
.L_x_486:
[----:B------:R-:W-:Y:S05]  /*1d080*/  BSYNC B1 ;  /* 0x0000000000017941 */ /* 0x000fea0003800000 */
.L_x_485:
        /* <DEDUP_REMOVED lines=13> */
.L_x_488:
[----:B------:R-:W-:Y:S05]  /*1d160*/  BSYNC B1 ;  /* 0x0000000000017941 */ /* 0x000fea0003800000 */
.L_x_487:
        /* <DEDUP_REMOVED lines=13> */
.L_x_490:
[----:B------:R-:W-:Y:S05]  /*1d240*/  BSYNC B1 ;  /* 0x0000000000017941 */ /* 0x000fea0003800000 */
.L_x_489:
        /* <DEDUP_REMOVED lines=13> */
.L_x_492:
[----:B------:R-:W-:Y:S05]  /*1d320*/  BSYNC B1 ;  /* 0x0000000000017941 */ /* 0x000fea0003800000 */
.L_x_491:
        /* <DEDUP_REMOVED lines=13> */
.L_x_494:
[----:B------:R-:W-:Y:S05]  /*1d400*/  BSYNC B1 ;  /* 0x0000000000017941 */ /* 0x000fea0003800000 */
.L_x_493:
        /* <DEDUP_REMOVED lines=13> */
.L_x_496:
[----:B------:R-:W-:Y:S05]  /*1d4e0*/  BSYNC B1 ;  /* 0x0000000000017941 */ /* 0x000fea0003800000 */
.L_x_495:
        /* <DEDUP_REMOVED lines=13> */
.L_x_498:
[----:B------:R-:W-:Y:S05]  /*1d5c0*/  BSYNC B1 ;  /* 0x0000000000017941 */ /* 0x000fea0003800000 */
.L_x_497:
        /* <DEDUP_REMOVED lines=13> */
.L_x_500:
[----:B------:R-:W-:Y:S05]  /*1d6a0*/  BSYNC B1 ;  /* 0x0000000000017941 */ /* 0x000fea0003800000 */
.L_x_499:
        /* <DEDUP_REMOVED lines=13> */
.L_x_502:
[----:B------:R-:W-:Y:S05]  /*1d780*/  BSYNC B1 ;  /* 0x0000000000017941 */ /* 0x000fea0003800000 */
.L_x_501:
        /* <DEDUP_REMOVED lines=13> */
.L_x_504:
[----:B------:R-:W-:Y:S05]  /*1d860*/  BSYNC B1 ;  /* 0x0000000000017941 */ /* 0x000fea0003800000 */
.L_x_503:
        /* <DEDUP_REMOVED lines=13> */
.L_x_506:
[----:B------:R-:W-:Y:S05]  /*1d940*/  BSYNC B1 ;  /* 0x0000000000017941 */ /* 0x000fea0003800000 */
.L_x_505:
        /* <DEDUP_REMOVED lines=13> */
.L_x_508:
[----:B------:R-:W-:Y:S05]  /*1da20*/  BSYNC B1 ;  /* 0x0000000000017941 */ /* 0x000fea0003800000 */
.L_x_507:
        /* <DEDUP_REMOVED lines=13> */
.L_x_510:
[----:B------:R-:W-:Y:S05]  /*1db00*/  BSYNC B1 ;  /* 0x0000000000017941 */ /* 0x000fea0003800000 */
.L_x_509:
        /* <DEDUP_REMOVED lines=13> */
.L_x_512:
[----:B------:R-:W-:Y:S05]  /*1dbe0*/  BSYNC B1 ;  /* 0x0000000000017941 */ /* 0x000fea0003800000 */
.L_x_511:
        /* <DEDUP_REMOVED lines=13> */
.L_x_514:
[----:B------:R-:W-:Y:S05]  /*1dcc0*/  BSYNC B1 ;  /* 0x0000000000017941 */ /* 0x000fea0003800000 */
.L_x_513:
        /* <DEDUP_REMOVED lines=13> */
.L_x_516:
[----:B------:R-:W-:Y:S05]  /*1dda0*/  BSYNC B1 ;  /* 0x0000000000017941 */ /* 0x000fea0003800000 */
.L_x_515:
        /* <DEDUP_REMOVED lines=13> */
.L_x_518:
[----:B------:R-:W-:Y:S05]  /*1de80*/  BSYNC B1 ;  /* 0x0000000000017941 */ /* 0x000fea0003800000 */
.L_x_517:
        /* <DEDUP_REMOVED lines=13> */
.L_x_520:
[----:B------:R-:W-:Y:S05]  /*1df60*/  BSYNC B1 ;  /* 0x0000000000017941 */ /* 0x000fea0003800000 */
.L_x_519:
        /* <DEDUP_REMOVED lines=13> */
.L_x_522:
[----:B------:R-:W-:Y:S05]  /*1e040*/  BSYNC B1 ;  /* 0x0000000000017941 */ /* 0x000fea0003800000 */
.L_x_521:
        /* <DEDUP_REMOVED lines=13> */
.L_x_524:
[----:B------:R-:W-:Y:S05]  /*1e120*/  BSYNC B1 ;  /* 0x0000000000017941 */ /* 0x000fea0003800000 */
.L_x_523:
        /* <DEDUP_REMOVED lines=13> */
.L_x_526:
[----:B------:R-:W-:Y:S05]  /*1e200*/  BSYNC B1 ;  /* 0x0000000000017941 */ /* 0x000fea0003800000 */
.L_x_525:
        /* <DEDUP_REMOVED lines=13> */
.L_x_528:
[----:B------:R-:W-:Y:S05]  /*1e2e0*/  BSYNC B1 ;  /* 0x0000000000017941 */ /* 0x000fea0003800000 */
.L_x_527:
        /* <DEDUP_REMOVED lines=13> */
.L_x_530:
[----:B------:R-:W-:Y:S05]  /*1e3c0*/  BSYNC B1 ;  /* 0x0000000000017941 */ /* 0x000fea0003800000 */
.L_x_529:
        /* <DEDUP_REMOVED lines=13> */
.L_x_532:
[----:B------:R-:W-:Y:S05]  /*1e4a0*/  BSYNC B1 ;  /* 0x0000000000017941 */ /* 0x000fea0003800000 */
.L_x_531:
        /* <DEDUP_REMOVED lines=13> */
.L_x_534:
[----:B------:R-:W-:Y:S05]  /*1e580*/  BSYNC B1 ;  /* 0x0000000000017941 */ /* 0x000fea0003800000 */
.L_x_533:
        /* <DEDUP_REMOVED lines=13> */
.L_x_536:
[----:B------:R-:W-:Y:S05]  /*1e660*/  BSYNC B1 ;  /* 0x0000000000017941 */ /* 0x000fea0003800000 */
.L_x_535:
        /* <DEDUP_REMOVED lines=13> */
.L_x_538:
[----:B------:R-:W-:Y:S05]  /*1e740*/  BSYNC B1 ;  /* 0x0000000000017941 */ /* 0x000fea0003800000 */
.L_x_537:
        /* <DEDUP_REMOVED lines=13> */
.L_x_540:
[----:B------:R-:W-:Y:S05]  /*1e820*/  BSYNC B1 ;  /* 0x0000000000017941 */ /* 0x000fea0003800000 */
.L_x_539:
        /* <DEDUP_REMOVED lines=13> */
.L_x_542:
[----:B------:R-:W-:Y:S05]  /*1e900*/  BSYNC B1 ;  /* 0x0000000000017941 */ /* 0x000fea0003800000 */
.L_x_541:
        /* <DEDUP_REMOVED lines=13> */
.L_x_544:
[----:B------:R-:W-:Y:S05]  /*1e9e0*/  BSYNC B1 ;  /* 0x0000000000017941 */ /* 0x000fea0003800000 */
.L_x_543:
        /* <DEDUP_REMOVED lines=13> */
.L_x_546:
[----:B------:R-:W-:Y:S05]  /*1eac0*/  BSYNC B1 ;  /* 0x0000000000017941 */ /* 0x000fea0003800000 */
.L_x_545:
[----:B--234-:R-:W2:Y:S01]  /*1ead0*/  LDL.LU R3, [R1+0x448] ;  /* 0x0004480001037983 */ /* 0x01cea20000300800 */
[----:B-----5:R-:W-:Y:S01]  /*1eae0*/  LOP3.LUT R6, R6, 0xff, RZ, 0xc0, !PT ;  /* 0x000000ff06067812 */ /* 0x020fe200078ec0ff */
[----:B------:R-:W-:Y:S01]  /*1eaf0*/  BSSY B1, `(.L_x_547) ;  /* 0x000000b000017945 */ /* 0x000fe20003800000 */
[----:B------:R-:W-:Y:S02]  /*1eb00*/  ISETP.LT.OR P2, PT, R0, 0xf9, !P1 ;  /* 0x000000f90000780c */ /* 0x000fe40004f41670 */
[----:B------:R-:W-:Y:S02]  /*1eb10*/  F2FP.F16.E5M2.UNPACK_B R6, R6 ;  /* 0x00000006ff06723e */ /* 0x000fe400020004ff */
[----:B------:R-:W-:-:S03]  /*1eb20*/  PRMT R2, RZ, 0x7610, R2 ;  /* 0x00007610ff027816 */ /* 0x000fc60000000002 */
[----:B------:R-:W-:-:S05]  /*1eb30*/  HADD2.F32 R6, -RZ, R6.H0_H0 ;  /* 0x20000006ff067230 */ /* 0x000fca0000004100 */
[----:B------:R-:W-:-:S04]  /*1eb40*/  FMUL R6, R6, UR21 ;  /* 0x0000001506067c20 */ /* 0x000fc80008400000 */
[----:B--2---:R-:W-:-:S05]  /*1eb50*/  FFMA R6, R3, UR20, R6 ;  /* 0x0000001403067c23 */ /* 0x004fca0008000006 */
[----:B------:R-:W-:-:S05]  /*1eb60*/  F2FP.SATFINITE.E5M2.F32.PACK_AB_MERGE_C R3, RZ, R6, RZ ;  /* 0x00000006ff03723e */ /* 0x000fca00048060ff */
[----:B------:R2:W-:Y:S01]  /*1eb70*/  @!P0 STG.E.U8 desc[UR14][R30.64+0xf9], R3 ;  /* 0x0000f9031e008986 */ /* 0x0005e2000c10110e */
[----:B------:R-:W-:Y:S05]  /*1eb80*/  @P2 BRA `(.L_x_548) ;  /* 0x0000000000042947 */ /* 0x000fea0003800000 */
[----:B------:R3:W5:Y:S02]  /*1eb90*/  LDG.E.U8 R2, desc[UR14][R4.64+0xf8] ;  /* 0x0000f80e04027981 */ /* 0x000764000c1e1100 */
.L_x_548:
[----:B------:R-:W-:Y:S05]  /*1eba0*/  BSYNC B1 ;  /* 0x0000000000017941 */ /* 0x000fea0003800000 */
.L_x_547:
[----:B--2---:R-:W2:Y:S01]  /*1ebb0*/  LDL.LU R3, [R1+0x44c] ;  /* 0x00044c0001037983 */ /* 0x004ea20000300800 */
        /* <DEDUP_REMOVED lines=12> */
.L_x_550:
[----:B------:R-:W-:Y:S05]  /*1ec80*/  BSYNC B1 ;  /* 0x0000000000017941 */ /* 0x000fea0003800000 */
.L_x_549:
[----:B------:R-:W-:Y:S05]  /*1ec90*/  @P1 BRA `(.L_x_551) ;  /* 0x0000004800881947 */ /* 0x000fea0003800000 */
[----:B------:R-:W2:Y:S01]  /*1eca0*/  LDL.LU R2, [R1+0x450] ;  /* 0x0004500001027983 */ /* 0x000ea20000300800 */
[----:B-----5:R-:W-:-:S04]  /*1ecb0*/  LOP3.LUT R0, R0, 0xff, RZ, 0xc0, !PT ;  /* 0x000000ff00007812 */ /* 0x020fc800078ec0ff */
[----:B------:R-:W-:-:S05]  /*1ecc0*/  F2FP.F16.E5M2.UNPACK_B R0, R0 ;  /* 0x00000000ff00723e */ /* 0x000fca00020004ff */
[----:B------:R-:W-:-:S05]  /*1ecd0*/  HADD2.F32 R0, -RZ, R0.H0_H0 ;  /* 0x20000000ff007230 */ /* 0x000fca0000004100 */
[----:B------:R-:W-:-:S04]  /*1ece0*/  FMUL R0, R0, UR21 ;  /* 0x0000001500007c20 */ /* 0x000fc80008400000 */
[----:B--2---:R-:W-:-:S05]  /*1ecf0*/  FFMA R0, R2, UR20, R0 ;  /* 0x0000001402007c23 */ /* 0x004fca0008000000 */
[----:B------:R-:W-:-:S05]  /*1ed00*/  F2FP.SATFINITE.E5M2.F32.PACK_AB_MERGE_C R3, RZ, R0, RZ ;  /* 0x00000000ff03723e */ /* 0x000fca00048060ff */
[----:B------:R2:W-:Y:S01]  /*1ed10*/  STG.E.U8 desc[UR14][R28.64+0xf9], R3 ;  /* 0x0000f9031c007986 */ /* 0x0005e2000c10110e */
[----:B------:R-:W-:Y:S05]  /*1ed20*/  BRA `(.L_x_551) ;  /* 0x0000004800647947 */ /* 0x000fea0003800000 */
.L_x_38:
[----:B------:R-:W-:Y:S01]  /*1ed30*/  ISETP.GE.AND P3, PT, R34, 0x1, PT ;  /* 0x000000012200780c */ /* 0x000fe20003f66270 */
[----:B------:R-:W-:Y:S01]  /*1ed40*/  FMUL R3, R3, UR20 ;  /* 0x0000001403037c20 */ /* 0x000fe20008400000 */
[----:B------:R-:W2:Y:S02]  /*1ed50*/  LDL.LU R2, [R1+0x200] ;  /* 0x0002000001027983 */ /* 0x000ea40000300800 */
[----:B------:R-:W-:Y:S02]  /*1ed60*/  ISETP.LT.OR P0, PT, R0, 0x1, !P3 ;  /* 0x000000010000780c */ /* 0x000fe40005f01670 */
[----:B------:R-:W-:Y:S01]  /*1ed70*/  F2FP.SATFINITE.E5M2.F32.PACK_AB_MERGE_C R3, RZ, R3, RZ ;  /* 0x00000003ff03723e */ /* 0x000fe200048060ff */
[----:B------:R-:W-:Y:S01]  /*1ed80*/  FMUL R4, R4, UR20 ;  /* 0x0000001404047c20 */ /* 0x000fe20008400000 */
[----:B------:R-:W-:Y:S01]  /*1ed90*/  ISETP.GE.AND P2, PT, R34, 0x9, PT ;  /* 0x000000092200780c */ /* 0x000fe20003f46270 */
[----:B------:R-:W-:Y:S01]  /*1eda0*/  FMUL R5, R5, UR20 ;  /* 0x0000001405057c20 */ /* 0x000fe20008400000 */
[----:B------:R-:W-:Y:S01]  /*1edb0*/  ISETP.LT.OR P1, PT, R0, 0x9, !P3 ;  /* 0x000000090000780c */ /* 0x000fe20005f21670 */
[----:B------:R-:W-:Y:S01]  /*1edc0*/  FMUL R6, R6, UR20 ;  /* 0x0000001406067c20 */ /* 0x000fe20008400000 */
[----:B------:R-:W-:Y:S01]  /*1edd0*/  FMUL R7, R7, UR20 ;  /* 0x0000001407077c20 */ /* 0x000fe20008400000 */
[----:B------:R-:W-:Y:S01]  /*1ede0*/  ISETP.LT.OR P5, PT, R0, 0xa, !P3 ;  /* 0x0000000a0000780c */ /* 0x000fe20005fa1670 */
[----:B------:R-:W-:Y:S01]  /*1edf0*/  FMUL R8, R8, UR20 ;  /* 0x0000001408087c20 */ /* 0x000fe20008400000 */
[----:B------:R-:W-:Y:S01]  /*1ee00*/  FMUL R9, R9, UR20 ;  /* 0x0000001409097c20 */ /* 0x000fe20008400000 */
[----:B------:R-:W-:Y:S01]  /*1ee10*/  FMUL R10, R10, UR20 ;  /* 0x000000140a0a7c20 */ /* 0x000fe20008400000 */
[----:B------:R0:W-:Y:S01]  /*1ee20*/  @!P0 STG.E.U8 desc[UR14][R24.64], R3 ;  /* 0x0000000318008986 */ /* 0x0001e2000c10110e */
[----:B------:R-:W-:-:S02]  /*1ee30*/  ISETP.LT.OR P0, PT, R0, 0x2, !P3 ;  /* 0x000000020000780c */ /* 0x000fc40005f01670 */
[----:B------:R-:W-:Y:S01]  /*1ee40*/  F2FP.SATFINITE.E5M2.F32.PACK_AB_MERGE_C R4, RZ, R4, RZ ;  /* 0x00000004ff04723e */ /* 0x000fe200048060ff */
[----:B------:R-:W-:Y:S01]  /*1ee50*/  FMUL R11, R11, UR20 ;  /* 0x000000140b0b7c20 */ /* 0x000fe20008400000 */
[----:B------:R-:W-:Y:S01]  /*1ee60*/  F2FP.SATFINITE.E5M2.F32.PACK_AB_MERGE_C R5, RZ, R5, RZ ;  /* 0x00000005ff05723e */ /* 0x000fe200048060ff */
[----:B------:R-:W-:Y:S01]  /*1ee70*/  FMUL R12, R12, UR20 ;  /* 0x000000140c0c7c20 */ /* 0x000fe20008400000 */
[----:B------:R-:W-:Y:S01]  /*1ee80*/  FMUL R13, R13, UR20 ;  /* 0x000000140d0d7c20 */ /* 0x000fe20008400000 */
[----:B------:R-:W-:Y:S01]  /*1ee90*/  FMUL R14, R14, UR20 ;  /* 0x000000140e0e7c20 */ /* 0x000fe20008400000 */
[----:B------:R-:W-:Y:S01]  /*1eea0*/  FMUL R15, R15, UR20 ;  /* 0x000000140f0f7c20 */ /* 0x000fe20008400000 */
[----:B------:R-:W-:Y:S01]  /*1eeb0*/  FMUL R16, R16, UR20 ;  /* 0x0000001410107c20 */ /* 0x000fe20008400000 */
[----:B------:R-:W-:Y:S01]  /*1eec0*/  FMUL R17, R17, UR20 ;  /* 0x0000001411117c20 */ /* 0x000fe20008400000 */
[----:B------:R-:W-:Y:S01]  /*1eed0*/  FMUL R18, R18, UR20 ;  /* 0x0000001412127c20 */ /* 0x000fe20008400000 */
[----:B------:R-:W-:Y:S01]  /*1eee0*/  FMUL R19, R19, UR20 ;  /* 0x0000001413137c20 */ /* 0x000fe20008400000 */
[----:B------:R-:W-:Y:S01]  /*1eef0*/  @!P0 STG.E.U8 desc[UR14][R24.64+0x1], R4 ;  /* 0x0000010418008986 */ /* 0x000fe2000c10110e */
[----:B------:R-:W-:-:S02]  /*1ef00*/  ISETP.LT.OR P0, PT, R0, 0x1, !P2 ;  /* 0x000000010000780c */ /* 0x000fc40005701670 */
[----:B------:R-:W-:Y:S01]  /*1ef10*/  F2FP.SATFINITE.E5M2.F32.PACK_AB_MERGE_C R6, RZ, R6, RZ ;  /* 0x00000006ff06723e */ /* 0x000fe200048060ff */
[----:B------:R-:W-:Y:S01]  /*1ef20*/  FMUL R20, R20, UR20 ;  /* 0x0000001414147c20 */ /* 0x000fe20008400000 */
[----:B------:R-:W-:Y:S01]  /*1ef30*/  FMUL R21, R21, UR20 ;  /* 0x0000001415157c20 */ /* 0x000fe20008400000 */
[----:B------:R-:W-:Y:S01]  /*1ef40*/  FMUL R22, R22, UR20 ;  /* 0x0000001416167c20 */ /* 0x000fe20008400000 */
[----:B------:R-:W3:Y:S07]  /*1ef50*/  LDL.LU R41, [R1+0x204] ;  /* 0x0002040001297983 */ /* 0x000eee0000300800 */
[----:B------:R4:W-:Y:S01]  /*1ef60*/  @!P0 STG.E.U8 desc[UR14][R26.64], R5 ;  /* 0x000000051a008986 */ /* 0x0009e2000c10110e */
[----:B------:R-:W-:-:S02]  /*1ef70*/  ISETP.LT.OR P0, PT, R0, 0x2, !P2 ;  /* 0x000000020000780c */ /* 0x000fc40005701670 */
[----:B------:R-:W-:Y:S01]  /*1ef80*/  F2FP.SATFINITE.E5M2.F32.PACK_AB_MERGE_C R7, RZ, R7, RZ ;  /* 0x00000007ff07723e */ /* 0x000fe200048060ff */
[----:B------:R-:W5:Y:S01]  /*1ef90*/  LDL.LU R39, [R1+0x208] ;  /* 0x0002080001277983 */ /* 0x000f620000300800 */
[----:B------:R-:W-:Y:S02]  /*1efa0*/  F2FP.SATFINITE.E5M2.F32.PACK_AB_MERGE_C R8, RZ, R8, RZ ;  /* 0x00000008ff08723e */ /* 0x000fe400048060ff */
[----:B------:R-:W-:Y:S01]  /*1efb0*/  F2FP.SATFINITE.E5M2.F32.PACK_AB_MERGE_C R9, RZ, R9, RZ ;  /* 0x00000009ff09723e */ /* 0x000fe200048060ff */
[----:B------:R-:W-:Y:S01]  /*1efc0*/  FMUL R23, R23, UR20 ;  /* 0x0000001417177c20 */ /* 0x000fe20008400000 */
[----:B------:R-:W-:Y:S01]  /*1efd0*/  F2FP.SATFINITE.E5M2.F32.PACK_AB_MERGE_C R10, RZ, R10, RZ ;  /* 0x0000000aff0a723e */ /* 0x000fe200048060ff */
[----:B------:R-:W-:Y:S01]  /*1efe0*/  FMUL R152, R152, UR20 ;  /* 0x0000001498987c20 */ /* 0x000fe20008400000 */
[----:B------:R-:W-:Y:S01]  /*1eff0*/  F2FP.SATFINITE.E5M2.F32.PACK_AB_MERGE_C R11, RZ, R11, RZ ;  /* 0x0000000bff0b723e */ /* 0x000fe200048060ff */
[----:B------:R-:W3:Y:S04]  /*1f000*/  LDL.LU R35, [R1+0x20c] ;  /* 0x00020c0001237983 */ /* 0x000ee80000300800 */
[----:B------:R-:W-:Y:S01]  /*1f010*/  @!P0 STG.E.U8 desc[UR14][R26.64+0x1], R6 ;  /* 0x000001061a008986 */ /* 0x000fe2000c10110e */
[----:B------:R-:W-:-:S03]  /*1f020*/  ISETP.LT.OR P0, PT, R0, 0x9, !P2 ;  /* 0x000000090000780c */ /* 0x000fc60005701670 */
[----:B------:R-:W-:Y:S01]  /*1f030*/  @!P1 STG.E.U8 desc[UR14][R24.64+0x8], R7 ;  /* 0x0000080718009986 */ /* 0x000fe2000c10110e */
[----:B------:R-:W-:-:S03]  /*1f040*/  ISETP.LT.OR P1, PT, R0, 0xa, !P2 ;  /* 0x0000000a0000780c */ /* 0x000fc60005721670 */
[----:B------:R-:W-:Y:S01]  /*1f050*/  @!P5 STG.E.U8 desc[UR14][R24.64+0x9], R8 ;  /* 0x000009081800d986 */ /* 0x000fe2000c10110e */
[C---:B------:R-:W-:Y:S02]  /*1f060*/  ISETP.LT.OR P5, PT, R0.reuse, 0x11, !P3 ;  /* 0x000000110000780c */ /* 0x040fe40005fa1670 */
[----:B------:R-:W-:Y:S01]  /*1f070*/  F2FP.SATFINITE.E5M2.F32.PACK_AB_MERGE_C R12, RZ, R12, RZ ;  /* 0x0000000cff0c723e */ /* 0x000fe200048060ff */
[----:B------:R-:W-:Y:S01]  /*1f080*/  FMUL R153, R153, UR20 ;  /* 0x0000001499997c20 */ /* 0x000fe20008400000 */
[----:B------:R-:W-:Y:S01]  /*1f090*/  F2FP.SATFINITE.E5M2.F32.PACK_AB_MERGE_C R13, RZ, R13, RZ ;  /* 0x0000000dff0d723e */ /* 0x000fe200048060ff */
[----:B------:R-:W-:Y:S01]  /*1f0a0*/  @!P0 STG.E.U8 desc[UR14][R26.64+0x8], R9 ;  /* 0x000008091a008986 */ /* 0x000fe2000c10110e */
[----:B------:R-:W-:-:S03]  /*1f0b0*/  ISETP.LT.OR P0, PT, R0, 0x12, !P3 ;  /* 0x000000120000780c */ /* 0x000fc60005f01670 */
[----:B------:R-:W-:Y:S01]  /*1f0c0*/  @!P1 STG.E.U8 desc[UR14][R26.64+0x9], R10 ;  /* 0x0000090a1a009986 */ /* 0x000fe2000c10110e */
[----:B------:R-:W-:-:S03]  /*1f0d0*/  ISETP.LT.OR P1, PT, R0, 0x11, !P2 ;  /* 0x000000110000780c */ /* 0x000fc60005721670 */
[----:B------:R-:W-:Y:S01]  /*1f0e0*/  @!P5 STG.E.U8 desc[UR14][R24.64+0x10], R11 ;  /* 0x0000100b1800d986 */ /* 0x000fe2000c10110e */
[C---:B------:R-:W-:Y:S02]  /*1f0f0*/  ISETP.LT.OR P5, PT, R0.reuse, 0x12, !P2 ;  /* 0x000000120000780c */ /* 0x040fe400057a1670 */
[----:B------:R-:W-:Y:S01]  /*1f100*/  F2FP.SATFINITE.E5M2.F32.PACK_AB_MERGE_C R14, RZ, R14, RZ ;  /* 0x0000000eff0e723e */ /* 0x000fe200048060ff */
[----:B------:R-:W5:Y:S04]  /*1f110*/  LDL.LU R33, [R1+0x210] ;  /* 0x0002100001217983 */ /* 0x000f680000300800 */
[----:B------:R-:W-:Y:S01]  /*1f120*/  @!P0 STG.E.U8 desc[UR14][R24.64+0x11], R12 ;  /* 0x0000110c18008986 */ /* 0x000fe2000c10110e */
[----:B------:R-:W-:-:S03]  /*1f130*/  ISETP.LT.OR P0, PT, R0, 0x19, !P3 ;  /* 0x000000190000780c */ /* 0x000fc60005f01670 */
[----:B------:R-:W-:Y:S01]  /*1f140*/  @!P1 STG.E.U8 desc[UR14][R26.64+0x10], R13 ;  /* 0x0000100d1a009986 */ /* 0x000fe2000c10110e */
[C---:B------:R-:W-:Y:S02]  /*1f150*/  ISETP.LT.OR P1, PT, R0.reuse, 0x1a, !P3 ;  /* 0x0000001a0000780c */ /* 0x040fe40005f21670 */
[----:B------:R-:W-:Y:S02]  /*1f160*/  F2FP.SATFINITE.E5M2.F32.PACK_AB_MERGE_C R15, RZ, R15, RZ ;  /* 0x0000000fff0f723e */ /* 0x000fe400048060ff */
[----:B------:R-:W-:Y:S01]  /*1f170*/  F2FP.SATFINITE.E5M2.F32.PACK_AB_MERGE_C R16, RZ, R16, RZ ;  /* 0x00000010ff10723e */ /* 0x000fe200048060ff */
[----:B------:R-:W-:Y:S01]  /*1f180*/  @!P5 STG.E.U8 desc[UR14][R26.64+0x11], R14 ;  /* 0x0000110e1a00d986 */ /* 0x000fe2000c10110e */
[----:B------:R-:W-:-:S03]  /*1f190*/  ISETP.LT.OR P5, PT, R0, 0x19, !P2 ;  /* 0x000000190000780c */ /* 0x000fc600057a1670 */
[----:B------:R-:W-:Y:S01]  /*1f1a0*/  @!P0 STG.E.U8 desc[UR14][R24.64+0x18], R15 ;  /* 0x0000180f18008986 */ /* 0x000fe2000c10110e */
[----:B------:R-:W-:-:S03]  /*1f1b0*/  ISETP.LT.OR P0, PT, R0, 0x1a, !P2 ;  /* 0x0000001a0000780c */ /* 0x000fc60005701670 */
[----:B------:R-:W-:Y:S01]  /*1f1c0*/  @!P1 STG.E.U8 desc[UR14][R24.64+0x19], R16 ;  /* 0x0000191018009986 */ /* 0x000fe2000c10110e */
[----:B------:R-:W-:Y:S02]  /*1f1d0*/  ISETP.LT.OR P1, PT, R0, 0x21, !P3 ;  /* 0x000000210000780c */ /* 0x000fe40005f21670 */
[----:B------:R-:W-:Y:S01]  /*1f1e0*/  F2FP.SATFINITE.E5M2.F32.PACK_AB_MERGE_C R17, RZ, R17, RZ ;  /* 0x00000011ff11723e */ /* 0x000fe200048060ff */
[----:B------:R-:W5:Y:S01]  /*1f1f0*/  LDL.LU R32, [R1+0x214] ;  /* 0x0002140001207983 */ /* 0x000f620000300800 */
[----:B------:R-:W-:Y:S01]  /*1f200*/  F2FP.SATFINITE.E5M2.F32.PACK_AB_MERGE_C R18, RZ, R18, RZ ;  /* 0x00000012ff12723e */ /* 0x000fe200048060ff */
[----:B------:R-:W-:Y:S01]  /*1f210*/  FMUL R154, R154, UR20 ;  /* 0x000000149a9a7c20 */ /* 0x000fe20008400000 */
[----:B------:R-:W-:Y:S01]  /*1f220*/  F2FP.SATFINITE.E5M2.F32.PACK_AB_MERGE_C R19, RZ, R19, RZ ;  /* 0x00000013ff13723e */ /* 0x000fe200048060ff */
[----:B------:R-:W-:Y:S01]  /*1f230*/  @!P5 STG.E.U8 desc[UR14][R26.64+0x18], R17 ;  /* 0x000018111a00d986 */ /* 0x000fe2000c10110e */
[----:B------:R-:W-:Y:S01]  /*1f240*/  ISETP.LT.OR P5, PT, R0, 0x22, !P3 ;  /* 0x000000220000780c */ /* 0x000fe20005fa1670 */
[----:B------:R-:W-:Y:S01]  /*1f250*/  FMUL R156, R156, UR20 ;  /* 0x000000149c9c7c20 */ /* 0x000fe20008400000 */
[----:B------:R-:W-:Y:S01]  /*1f260*/  F2FP.SATFINITE.E5M2.F32.PACK_AB_MERGE_C R20, RZ, R20, RZ ;  /* 0x00000014ff14723e */ /* 0x000fe200048060ff */
[----:B------:R-:W-:Y:S01]  /*1f270*/  @!P0 STG.E.U8 desc[UR14][R26.64+0x19], R18 ;  /* 0x000019121a008986 */ /* 0x000fe2000c10110e */
[C---:B------:R-:W-:Y:S01]  /*1f280*/  ISETP.LT.OR P0, PT, R0.reuse, 0x21, !P2 ;  /* 0x000000210000780c */ /* 0x040fe20005701670 */
[----:B------:R-:W-:Y:S01]  /*1f290*/  FMUL R155, R155, UR20 ;  /* 0x000000149b9b7c20 */ /* 0x000fe20008400000 */
[----:B------:R-:W-:Y:S01]  /*1f2a0*/  F2FP.SATFINITE.E5M2.F32.PACK_AB_MERGE_C R21, RZ, R21, RZ ;  /* 0x00000015ff15723e */ /* 0x000fe200048060ff */
[----:B------:R-:W-:Y:S01]  /*1f2b0*/  @!P1 STG.E.U8 desc[UR14][R24.64+0x20], R19 ;  /* 0x0000201318009986 */ /* 0x000fe2000c10110e */
[----:B------:R-:W-:Y:S01]  /*1f2c0*/  ISETP.LT.OR P1, PT, R0, 0x22, !P2 ;  /* 0x000000220000780c */ /* 0x000fe20005721670 */
[----:B------:R-:W-:Y:S01]  /*1f2d0*/  FMUL R157, R157, UR20 ;  /* 0x000000149d9d7c20 */ /* 0x000fe20008400000 */
        /* <DEDUP_REMOVED lines=20> */
[C---:B------:R-:W-:Y:S01]  /*1f420*/  ISETP.LT.OR P6, PT, R0.reuse, 0x32, !P2 ;  /* 0x000000320000780c */ /* 0x040fe200057c1670 */
        /* <DEDUP_REMOVED lines=45> */
[----:B0-----:R-:W-:Y:S01]  /*1f700*/  F2FP.SATFINITE.E5M2.F32.PACK_AB_MERGE_C R3, RZ, R168, RZ ;  /* 0x000000a8ff03723e */ /* 0x001fe200048060ff */
        /* <DEDUP_REMOVED lines=11> */
[----:B----4-:R-:W-:Y:S01]  /*1f7c0*/  F2FP.SATFINITE.E5M2.F32.PACK_AB_MERGE_C R5, RZ, R170, RZ ;  /* 0x000000aaff05723e */ /* 0x010fe200048060ff */
        /* <DEDUP_REMOVED lines=8> */
[----:B------:R0:W-:Y:S01]  /*1f850*/  @!P1 STG.E.U8 desc[UR14][R24.64+0x49], R3 ;  /* 0x0000490318009986 */ /* 0x0001e2000c10110e */
[C---:B------:R-:W-:Y:S01]  /*1f860*/  ISETP.LT.OR P1, PT, R0.reuse, 0x52, !P3 ;  /* 0x000000520000780c */ /* 0x040fe20005f21670 */
[----:B------:R-:W-:Y:S01]  /*1f870*/  FMUL R181, R181, UR20 ;  /* 0x00000014b5b57c20 */ /* 0x000fe20008400000 */
[----:B------:R-:W-:Y:S01]  /*1f880*/  F2FP.SATFINITE.E5M2.F32.PACK_AB_MERGE_C R175, RZ, R175, RZ ;  /* 0x000000afffaf723e */ /* 0x000fe200048060ff */
[----:B------:R4:W-:Y:S01]  /*1f890*/  @!P6 STG.E.U8 desc[UR14][R26.64+0x49], R5 ;  /* 0x000049051a00e986 */ /* 0x0009e2000c10110e */
        /* <DEDUP_REMOVED lines=8> */
[----:B0-----:R-:W-:Y:S01]  /*1f920*/  F2FP.SATFINITE.E5M2.F32.PACK_AB_MERGE_C R3, RZ, R172, RZ ;  /* 0x000000acff03723e */ /* 0x001fe200048060ff */
[----:B------:R-:W-:Y:S01]  /*1f930*/  FMUL R183, R183, UR20 ;  /* 0x00000014b7b77c20 */ /* 0x000fe20008400000 */
[C---:B------:R-:W-:Y:S01]  /*1f940*/  ISETP.LT.OR P0, PT, R0.reuse, 0x59, !P3 ;  /* 0x000000590000780c */ /* 0x040fe20005f01670 */
[----:B------:R-:W-:Y:S01]  /*1f950*/  FMUL R185, R185, UR20 ;  /* 0x00000014b9b97c20 */ /* 0x000fe20008400000 */
[----:B----4-:R-:W-:Y:S01]  /*1f960*/  F2FP.SATFINITE.E5M2.F32.PACK_AB_MERGE_C R5, RZ, R174, RZ ;  /* 0x000000aeff05723e */ /* 0x010fe200048060ff */
        /* <DEDUP_REMOVED lines=8> */
[----:B------:R4:W-:Y:S01]  /*1f9f0*/  @!P6 STG.E.U8 desc[UR14][R26.64+0x51], R5 ;  /* 0x000051051a00e986 */ /* 0x0009e2000c10110e */
[C---:B------:R-:W-:Y:S01]  /*1fa00*/  ISETP.LT.OR P6, PT, R0.reuse, 0x5a, !P2 ;  /* 0x0000005a0000780c */ /* 0x040fe200057c1670 */
[----:B------:R-:W-:Y:S01]  /*1fa10*/  FMUL R187, R187, UR20 ;  /* 0x00000014bbbb7c20 */ /* 0x000fe20008400000 */
[----:B------:R-:W-:Y:S01]  /*1fa20*/  F2FP.SATFINITE.E5M2.F32.PACK_AB_MERGE_C R185, RZ, R185, RZ ;  /* 0x000000b9ffb9723e */ /* 0x000fe200048060ff */
[----:B------:R-:W-:Y:S01]  /*1fa30*/  @!P0 STG.E.U8 desc[UR14][R24.64+0x58], R175 ;  /* 0x000058af18008986 */ /* 0x000fe2000c10110e */
[----:B0-----:R-:W-:Y:S01]  /*1fa40*/  F2FP.SATFINITE.E5M2.F32.PACK_AB_MERGE_C R3, RZ, R176, RZ ;  /* 0x000000b0ff03723e */ /* 0x001fe200048060ff */
[----:B------:R-:W-:Y:S01]  /*1fa50*/  FMUL R189, R189, UR20 ;  /* 0x00000014bdbd7c20 */ /* 0x000fe20008400000 */
[----:B------:R-:W-:Y:S01]  /*1fa60*/  ISETP.LT.OR P0, PT, R0, 0x61, !P3 ;  /* 0x000000610000780c */ /* 0x000fe20005f01670 */
[----:B------:R-:W-:Y:S01]  /*1fa70*/  FMUL R190, R190, UR20 ;  /* 0x00000014bebe7c20 */ /* 0x000fe20008400000 */
[----:B------:R-:W-:Y:S01]  /*1fa80*/  FMUL R192, R192, UR20 ;  /* 0x00000014c0c07c20 */ /* 0x000fe20008400000 */
[----:B------:R0:W-:Y:S01]  /*1fa90*/  @!P1 STG.E.U8 desc[UR14][R24.64+0x59], R3 ;  /* 0x0000590318009986 */ /* 0x0001e2000c10110e */
[C---:B------:R-:W-:Y:S01]  /*1faa0*/  ISETP.LT.OR P1, PT, R0.reuse, 0x62, !P3 ;  /* 0x000000620000780c */ /* 0x040fe20005f21670 */
[----:B------:R-:W-:Y:S01]  /*1fab0*/  FMUL R191, R191, UR20 ;  /* 0x00000014bfbf7c20 */ /* 0x000fe20008400000 */
[----:B----4-:R-:W-:Y:S01]  /*1fac0*/  F2FP.SATFINITE.E5M2.F32.PACK_AB_MERGE_C R5, RZ, R178, RZ ;  /* 0x000000b2ff05723e */ /* 0x010fe200048060ff */
[----:B------:R-:W-:Y:S01]  /*1fad0*/  @!P5 STG.E.U8 desc[UR14][R26.64+0x58], R177 ;  /* 0x000058b11a00d986 */ /* 0x000fe2000c10110e */
        /* <DEDUP_REMOVED lines=12> */
[----:B------:R-:W-:Y:S01]  /*1fba0*/  F2FP.SATFINITE.E5M2.F32.PACK_AB_MERGE_C R191, RZ, R191, RZ ;  /* 0x000000bfffbf723e */ /* 0x000fe200048060ff */
[----:B------:R0:W-:Y:S01]  /*1fbb0*/  @!P1 STG.E.U8 desc[UR14][R24.64+0x61], R3 ;  /* 0x0000610318009986 */ /* 0x0001e2000c10110e */
[C---:B------:R-:W-:Y:S01]  /*1fbc0*/  ISETP.LT.OR P1, PT, R0.reuse, 0x6a, !P3 ;  /* 0x0000006a0000780c */ /* 0x040fe20005f21670 */
[----:B------:R-:W-:Y:S01]  /*1fbd0*/  FMUL R197, R197, UR20 ;  /* 0x00000014c5c57c20 */ /* 0x000fe20008400000 */
[----:B----4-:R-:W-:Y:S01]  /*1fbe0*/  F2FP.SATFINITE.E5M2.F32.PACK_AB_MERGE_C R5, RZ, R182, RZ ;  /* 0x000000b6ff05723e */ /* 0x010fe200048060ff */
[----:B------:R-:W-:Y:S01]  /*1fbf0*/  @!P5 STG.E.U8 desc[UR14][R26.64+0x60], R181 ;  /* 0x000060b51a00d986 */ /* 0x000fe2000c10110e */
[----:B------:R-:W-:Y:S01]  /*1fc00*/  ISETP.LT.OR P5, PT, R0, 0x69, !P2 ;  /* 0x000000690000780c */ /* 0x000fe200057a1670 */
        /* <DEDUP_REMOVED lines=13> */
[----:B------:R-:W-:Y:S01]  /*1fce0*/  ISETP.LT.OR P1, PT, R0, 0x72, !P3 ;  /* 0x000000720000780c */ /* 0x000fe20005f21670 */
[----:B------:R-:W-:Y:S01]  /*1fcf0*/  FMUL R202, R202, UR20 ;  /* 0x00000014caca7c20 */ /* 0x000fe20008400000 */
[----:B----4-:R-:W-:Y:S01]  /*1fd00*/  F2FP.SATFINITE.E5M2.F32.PACK_AB_MERGE_C R5, RZ, R186, RZ ;  /* 0x000000baff05723e */ /* 0x010fe200048060ff */
        /* <DEDUP_REMOVED lines=111> */
[----:B--2---:R-:W-:Y:S01]  /*20400*/  FMUL R2, R2, UR20 ;  /* 0x0000001402027c20 */ /* 0x004fe20008400000 */
        /* <DEDUP_REMOVED lines=8> */
[----:B------:R-:W4:Y:S01]  /*20490*/  LDL.LU R38, [R1+0x218] ;  /* 0x0002180001267983 */ /* 0x000f220000300800 */
[----:B------:R-:W-:-:S03]  /*204a0*/  F2FP.SATFINITE.E5M2.F32.PACK_AB_MERGE_C R233, RZ, R233, RZ ;  /* 0x000000e9ffe9723e */ /* 0x000fc600048060ff */
[----:B------:R0:W-:Y:S01]  /*204b0*/  @!P1 STG.E.U8 desc[UR14][R24.64+0xa1], R3 ;  /* 0x0000a10318009986 */ /* 0x0001e2000c10110e */
[C---:B------:R-:W-:Y:S02]  /*204c0*/  ISETP.LT.OR P1, PT, R0.reuse, 0xaa, !P3 ;  /* 0x000000aa0000780c */ /* 0x040fe40005f21670 */
[----:B--2---:R-:W-:Y:S01]  /*204d0*/  F2FP.SATFINITE.E5M2.F32.PACK_AB_MERGE_C R5, RZ, R214, RZ ;  /* 0x000000d6ff05723e */ /* 0x004fe200048060ff */
[----:B------:R-:W-:Y:S01]  /*204e0*/  @!P5 STG.E.U8 desc[UR14][R26.64+0xa0], R213 ;  /* 0x0000a0d51a00d986 */ /* 0x000fe2000c10110e */
[----:B------:R-:W-:-:S03]  /*204f0*/  ISETP.LT.OR P5, PT, R0, 0xa9, !P2 ;  /* 0x000000a90000780c */ /* 0x000fc600057a1670 */
[----:B------:R2:W-:Y:S01]  /*20500*/  @!P6 STG.E.U8 desc[UR14][R26.64+0xa1], R5 ;  /* 0x0000a1051a00e986 */ /* 0x0005e2000c10110e */
[C---:B------:R-:W-:Y:S02]  /*20510*/  ISETP.LT.OR P6, PT, R0.reuse, 0xaa, !P2 ;  /* 0x000000aa0000780c */ /* 0x040fe400057c1670 */
[----:B0-----:R-:W-:Y:S01]  /*20520*/  F2FP.SATFINITE.E5M2.F32.PACK_AB_MERGE_C R3, RZ, R216, RZ ;  /* 0x000000d8ff03723e */ /* 0x001fe200048060ff */
[----:B------:R-:W-:Y:S01]  /*20530*/  @!P0 STG.E.U8 desc[UR14][R24.64+0xa8], R215 ;  /* 0x0000a8d718008986 */ /* 0x000fe2000c10110e */
[----:B------:R-:W-:-:S03]  /*20540*/  ISETP.LT.OR P0, PT, R0, 0xb1, !P3 ;  /* 0x000000b10000780c */ /* 0x000fc60005f01670 */
        /* <DEDUP_REMOVED lines=38> */
[----:B------:R-:W4:Y:S04]  /*207b0*/  LDL.LU R37, [R1+0x21c] ;  /* 0x00021c0001257983 */ /* 0x000f280000300800 */
[----:B------:R-:W-:Y:S01]  /*207c0*/  @!P1 STG.E.U8 desc[UR14][R24.64+0xc9], R3 ;  /* 0x0000c90318009986 */ /* 0x000fe2000c10110e */
[C---:B------:R-:W-:Y:S02]  /*207d0*/  ISETP.LT.OR P1, PT, R0.reuse, 0xd2, !P3 ;  /* 0x000000d20000780c */ /* 0x040fe40005f21670 */
[----:B--2---:R-:W-:Y:S01]  /*207e0*/  F2FP.SATFINITE.E5M2.F32.PACK_AB_MERGE_C R5, RZ, R234, RZ ;  /* 0x000000eaff05723e */ /* 0x004fe200048060ff */
[----:B------:R-:W2:Y:S01]  /*207f0*/  LDL.LU R36, [R1+0x220] ;  /* 0x0002200001247983 */ /* 0x000ea20000300800 */
[----:B------:R-:W-:Y:S01]  /*20800*/  F2FP.SATFINITE.E5M2.F32.PACK_AB_MERGE_C R7, RZ, R236, RZ ;  /* 0x000000ecff07723e */ /* 0x000fe200048060ff */
[----:B---3--:R-:W-:Y:S01]  /*20810*/  FMUL R4, R35, UR20 ;  /* 0x0000001423047c20 */ /* 0x008fe20008400000 */
[----:B------:R-:W-:Y:S01]  /*20820*/  F2FP.SATFINITE.E5M2.F32.PACK_AB_MERGE_C R9, RZ, R2, RZ ;  /* 0x00000002ff09723e */ /* 0x000fe200048060ff */
[----:B------:R-:W-:Y:S01]  /*20830*/  FMUL R2, R41, UR20 ;  /* 0x0000001429027c20 */ /* 0x000fe20008400000 */
[----:B------:R-:W3:Y:S04]  /*20840*/  LDL.LU R35, [R1+0x224] ;  /* 0x0002240001237983 */ /* 0x000ee80000300800 */
[----:B------:R-:W-:Y:S01]  /*20850*/  @!P0 STG.E.U8 desc[UR14][R24.64+0xc8], R231 ;  /* 0x0000c8e718008986 */ /* 0x000fe2000c10110e */
[----:B------:R-:W-:-:S03]  /*20860*/  ISETP.LT.OR P0, PT, R0, 0xd1, !P3 ;  /* 0x000000d10000780c */ /* 0x000fc60005f01670 */
[----:B------:R-:W-:Y:S01]  /*20870*/  @!P5 STG.E.U8 desc[UR14][R26.64+0xc8], R233 ;  /* 0x0000c8e91a00d986 */ /* 0x000fe2000c10110e */
[----:B------:R-:W-:-:S03]  /*20880*/  ISETP.LT.OR P5, PT, R0, 0xd1, !P2 ;  /* 0x000000d10000780c */ /* 0x000fc600057a1670 */
[----:B------:R5:W-:Y:S01]  /*20890*/  @!P6 STG.E.U8 desc[UR14][R26.64+0xc9], R5 ;  /* 0x0000c9051a00e986 */ /* 0x000be2000c10110e */
[----:B------:R-:W-:-:S03]  /*208a0*/  ISETP.LT.OR P6, PT, R0, 0xd2, !P2 ;  /* 0x000000d20000780c */ /* 0x000fc600057c1670 */
[----:B------:R0:W-:Y:S01]  /*208b0*/  @!P1 STG.E.U8 desc[UR14][R24.64+0xd1], R7 ;  /* 0x0000d10718009986 */ /* 0x0001e2000c10110e */
[----:B-----5:R-:W-:-:S03]  /*208c0*/  FMUL R5, R33, UR20 ;  /* 0x0000001421057c20 */ /* 0x020fc60008400000 */
[----:B------:R-:W5:Y:S01]  /*208d0*/  LDL.LU R33, [R1+0x228] ;  /* 0x0002280001217983 */ /* 0x000f620000300800 */
[----:B0-----:R-:W-:Y:S01]  /*208e0*/  F2FP.SATFINITE.E5M2.F32.PACK_AB_MERGE_C R7, RZ, R2, RZ ;  /* 0x00000002ff07723e */ /* 0x001fe200048060ff */
[----:B------:R-:W-:Y:S02]  /*208f0*/  FMUL R2, R32, UR20 ;  /* 0x0000001420027c20 */ /* 0x000fe40008400000 */
[----:B------:R-:W5:Y:S04]  /*20900*/  LDL.LU R41, [R1+0x22c] ;  /* 0x00022c0001297983 */ /* 0x000f680000300800 */
[----:B------:R-:W5:Y:S01]  /*20910*/  LDL.LU R32, [R1+0x230] ;  /* 0x0002300001207983 */ /* 0x000f620000300800 */
[----:B------:R-:W-:Y:S01]  /*20920*/  F2FP.SATFINITE.E5M2.F32.PACK_AB_MERGE_C R235, RZ, R235, RZ ;  /* 0x000000ebffeb723e */ /* 0x000fe200048060ff */
[----:B------:R-:W-:Y:S01]  /*20930*/  FMUL R3, R39, UR20 ;  /* 0x0000001427037c20 */ /* 0x000fe20008400000 */
[----:B------:R-:W-:Y:S01]  /*20940*/  F2FP.SATFINITE.E5M2.F32.PACK_AB_MERGE_C R237, RZ, R237, RZ ;  /* 0x000000edffed723e */ /* 0x000fe200048060ff */
[----:B------:R-:W5:Y:S04]  /*20950*/  LDL.LU R39, [R1+0x234] ;  /* 0x0002340001277983 */ /* 0x000f680000300800 */
[----:B------:R-:W-:Y:S01]  /*20960*/  @!P0 STG.E.U8 desc[UR14][R24.64+0xd0], R235 ;  /* 0x0000d0eb18008986 */ /* 0x000fe2000c10110e */
[----:B------:R-:W-:-:S02]  /*20970*/  ISETP.LT.OR P0, PT, R0, 0xd9, !P3 ;  /* 0x000000d90000780c */ /* 0x000fc40005f01670 */
[C---:B------:R-:W-:Y:S01]  /*20980*/  ISETP.LT.OR P1, PT, R0.reuse, 0xda, !P3 ;  /* 0x000000da0000780c */ /* 0x040fe20005f21670 */
[----:B------:R-:W-:Y:S01]  /*20990*/  @!P5 STG.E.U8 desc[UR14][R26.64+0xd0], R237 ;  /* 0x0000d0ed1a00d986 */ /* 0x000fe2000c10110e */
[----:B------:R-:W-:Y:S02]  /*209a0*/  ISETP.LT.OR P5, PT, R0, 0xd9, !P2 ;  /* 0x000000d90000780c */ /* 0x000fe400057a1670 */
[----:B------:R-:W-:Y:S01]  /*209b0*/  F2FP.SATFINITE.E5M2.F32.PACK_AB_MERGE_C R11, RZ, R3, RZ ;  /* 0x00000003ff0b723e */ /* 0x000fe200048060ff */
[----:B------:R0:W-:Y:S01]  /*209c0*/  @!P6 STG.E.U8 desc[UR14][R26.64+0xd1], R9 ;  /* 0x0000d1091a00e986 */ /* 0x0001e2000c10110e */
[----:B------:R-:W-:-:S05]  /*209d0*/  F2FP.SATFINITE.E5M2.F32.PACK_AB_MERGE_C R13, RZ, R4, RZ ;  /* 0x00000004ff0d723e */ /* 0x000fca00048060ff */
[----:B------:R1:W-:Y:S01]  /*209e0*/  @!P0 STG.E.U8 desc[UR14][R24.64+0xd8], R7 ;  /* 0x0000d80718008986 */ /* 0x0003e2000c10110e */
[----:B0-----:R-:W-:-:S03]  /*209f0*/  F2FP.SATFINITE.E5M2.F32.PACK_AB_MERGE_C R9, RZ, R5, RZ ;  /* 0x00000005ff09723e */ /* 0x001fc600048060ff */
[----:B------:R0:W-:Y:S01]  /*20a00*/  @!P1 STG.E.U8 desc[UR14][R24.64+0xd9], R11 ;  /* 0x0000d90b18009986 */ /* 0x0001e2000c10110e */
[----:B-1----:R-:W-:-:S03]  /*20a10*/  F2FP.SATFINITE.E5M2.F32.PACK_AB_MERGE_C R7, RZ, R2, RZ ;  /* 0x00000002ff07723e */ /* 0x002fc600048060ff */
[----:B------:R1:W-:Y:S01]  /*20a20*/  @!P5 STG.E.U8 desc[UR14][R26.64+0xd8], R13 ;  /* 0x0000d80d1a00d986 */ /* 0x0003e2000c10110e */
[----:B----4-:R-:W-:-:S03]  /*20a30*/  FMUL R3, R38, UR20 ;  /* 0x0000001426037c20 */ /* 0x010fc60008400000 */
[----:B------:R-:W4:Y:S02]  /*20a40*/  LDL.LU R38, [R1+0x238] ;  /* 0x0002380001267983 */ /* 0x000f240000300800 */
[----:B0-----:R-:W-:Y:S01]  /*20a50*/  F2FP.SATFINITE.E5M2.F32.PACK_AB_MERGE_C R11, RZ, R3, RZ ;  /* 0x00000003ff0b723e */ /* 0x001fe200048060ff */
[----:B------:R-:W-:Y:S02]  /*20a60*/  FMUL R4, R37, UR20 ;  /* 0x0000001425047c20 */ /* 0x000fe40008400000 */
[----:B------:R-:W4:Y:S01]  /*20a70*/  LDL.LU R37, [R1+0x23c] ;  /* 0x00023c0001257983 */ /* 0x000f220000300800 */
[----:B--2---:R-:W-:-:S03]  /*20a80*/  FMUL R5, R36, UR20 ;  /* 0x0000001424057c20 */ /* 0x004fc60008400000 */
[----:B------:R-:W2:Y:S01]  /*20a90*/  LDL.LU R36, [R1+0x240] ;  /* 0x0002400001247983 */ /* 0x000ea20000300800 */
[----:B---3--:R-:W-:-:S03]  /*20aa0*/  FMUL R2, R35, UR20 ;  /* 0x0000001423027c20 */ /* 0x008fc60008400000 */
[----:B------:R-:W3:Y:S01]  /*20ab0*/  LDL.LU R35, [R1+0x244] ;  /* 0x0002440001237983 */ /* 0x000ee20000300800 */
[----:B-1----:R-:W-:Y:S01]  /*20ac0*/  F2FP.SATFINITE.E5M2.F32.PACK_AB_MERGE_C R13, RZ, R4, RZ ;  /* 0x00000004ff0d723e */ /* 0x002fe200048060ff */
[----:B-----5:R-:W-:Y:S02]  /*20ad0*/  FMUL R3, R33, UR20 ;  /* 0x0000001421037c20 */ /* 0x020fe40008400000 */
[----:B------:R-:W5:Y:S01]  /*20ae0*/  LDL.LU R33, [R1+0x248] ;  /* 0x0002480001217983 */ /* 0x000f620000300800 */
[----:B------:R-:W-:-:S03]  /*20af0*/  FMUL R4, R32, UR20 ;  /* 0x0000001420047c20 */ /* 0x000fc60008400000 */
[----:B------:R-:W5:Y:S01]  /*20b00*/  LDL.LU R32, [R1+0x24c] ;  /* 0x00024c0001207983 */ /* 0x000f620000300800 */
[C---:B------:R-:W-:Y:S02]  /*20b10*/  ISETP.LT.OR P6, PT, R0.reuse, 0xda, !P2 ;  /* 0x000000da0000780c */ /* 0x040fe400057c1670 */
[C---:B------:R-:W-:Y:S02]  /*20b20*/  ISETP.LT.OR P5, PT, R0.reuse, 0xe1, !P3 ;  /* 0x000000e10000780c */ /* 0x040fe40005fa1670 */
[C---:B------:R-:W-:Y:S02]  /*20b30*/  ISETP.LT.OR P1, PT, R0.reuse, 0xe2, !P2 ;  /* 0x000000e20000780c */ /* 0x040fe40005721670 */
[----:B------:R-:W-:-:S07]  /*20b40*/  ISETP.LT.OR P0, PT, R0, 0xe1, !P2 ;  /* 0x000000e10000780c */ /* 0x000fce0005701670 */
[----:B------:R0:W-:Y:S01]  /*20b50*/  @!P6 STG.E.U8 desc[UR14][R26.64+0xd9], R9 ;  /* 0x0000d9091a00e986 */ /* 0x0001e2000c10110e */
[----:B------:R-:W-:Y:S02]  /*20b60*/  ISETP.LT.OR P6, PT, R0, 0xe2, !P3 ;  /* 0x000000e20000780c */ /* 0x000fe40005fc1670 */
[----:B------:R-:W-:Y:S01]  /*20b70*/  F2FP.SATFINITE.E5M2.F32.PACK_AB_MERGE_C R5, RZ, R5, RZ ;  /* 0x00000005ff05723e */ /* 0x000fe200048060ff */
[----:B------:R-:W-:Y:S01]  /*20b80*/  @!P5 STG.E.U8 desc[UR14][R24.64+0xe0], R7 ;  /* 0x0000e0071800d986 */ /* 0x000fe2000c10110e */
[----:B0-----:R-:W-:Y:S01]  /*20b90*/  F2FP.SATFINITE.E5M2.F32.PACK_AB_MERGE_C R9, RZ, R2, RZ ;  /* 0x00000002ff09723e */ /* 0x001fe200048060ff */
[----:B------:R-:W-:-:S08]  /*20ba0*/  FMUL R2, R41, UR20 ;  /* 0x0000001429027c20 */ /* 0x000fd00008400000 */
[----:B------:R-:W-:Y:S01]  /*20bb0*/  @!P6 STG.E.U8 desc[UR14][R24.64+0xe1], R11 ;  /* 0x0000e10b1800e986 */ /* 0x000fe2000c10110e */
[----:B------:R-:W-:-:S03]  /*20bc0*/  ISETP.LT.OR P6, PT, R0, 0xe9, !P3 ;  /* 0x000000e90000780c */ /* 0x000fc60005fc1670 */
[----:B------:R0:W-:Y:S04]  /*20bd0*/  @!P1 STG.E.U8 desc[UR14][R26.64+0xe1], R5 ;  /* 0x0000e1051a009986 */ /* 0x0001e8000c10110e */
[----:B------:R-:W5:Y:S01]  /*20be0*/  LDL.LU R41, [R1+0x250] ;  /* 0x0002500001297983 */ /* 0x000f620000300800 */
[----:B------:R-:W-:-:S03]  /*20bf0*/  ISETP.LT.OR P5, PT, R0, 0xea, !P2 ;  /* 0x000000ea0000780c */ /* 0x000fc600057a1670 */
[----:B------:R1:W-:Y:S01]  /*20c00*/  @!P0 STG.E.U8 desc[UR14][R26.64+0xe0], R13 ;  /* 0x0000e00d1a008986 */ /* 0x0003e2000c10110e */
[----:B0-----:R-:W-:Y:S01]  /*20c10*/  F2FP.SATFINITE.E5M2.F32.PACK_AB_MERGE_C R5, RZ, R2, RZ ;  /* 0x00000002ff05723e */ /* 0x001fe200048060ff */
[----:B------:R-:W-:Y:S02]  /*20c20*/  FMUL R2, R39, UR20 ;  /* 0x0000001427027c20 */ /* 0x000fe40008400000 */
[----:B------:R-:W5:Y:S01]  /*20c30*/  LDL.LU R39, [R1+0x254] ;  /* 0x0002540001277983 */ /* 0x000f620000300800 */
[----:B------:R-:W-:Y:S02]  /*20c40*/  ISETP.LT.OR P0, PT, R0, 0xea, !P3 ;  /* 0x000000ea0000780c */ /* 0x000fe40005f01670 */
[----:B------:R-:W-:Y:S02]  /*20c50*/  F2FP.SATFINITE.E5M2.F32.PACK_AB_MERGE_C R7, RZ, R3, RZ ;  /* 0x00000003ff07723e */ /* 0x000fe400048060ff */
[----:B------:R-:W-:Y:S02]  /*20c60*/  F2FP.SATFINITE.E5M2.F32.PACK_AB_MERGE_C R11, RZ, R4, RZ ;  /* 0x00000004ff0b723e */ /* 0x000fe400048060ff */
[----:B-1----:R-:W-:Y:S01]  /*20c70*/  F2FP.SATFINITE.E5M2.F32.PACK_AB_MERGE_C R13, RZ, R2, RZ ;  /* 0x00000002ff0d723e */ /* 0x002fe200048060ff */
[----:B------:R-:W-:Y:S06]  /*20c80*/  @!P6 STG.E.U8 desc[UR14][R24.64+0xe8], R9 ;  /* 0x0000e8091800e986 */ /* 0x000fec000c10110e */
[----:B------:R0:W-:Y:S04]  /*20c90*/  @!P0 STG.E.U8 desc[UR14][R24.64+0xe9], R7 ;  /* 0x0000e90718008986 */ /* 0x0001e8000c10110e */
[----:B------:R1:W-:Y:S01]  /*20ca0*/  @!P5 STG.E.U8 desc[UR14][R26.64+0xe9], R11 ;  /* 0x0000e90b1a00d986 */ /* 0x0003e2000c10110e */
[----:B----4-:R-:W-:-:S03]  /*20cb0*/  FMUL R3, R38, UR20 ;  /* 0x0000001426037c20 */ /* 0x010fc60008400000 */
[----:B------:R-:W4:Y:S02]  /*20cc0*/  LDL.LU R38, [R1+0x258] ;  /* 0x0002580001267983 */ /* 0x000f240000300800 */
[----:B0-----:R-:W-:Y:S01]  /*20cd0*/  F2FP.SATFINITE.E5M2.F32.PACK_AB_MERGE_C R7, RZ, R3, RZ ;  /* 0x00000003ff07723e */ /* 0x001fe200048060ff */
[----:B------:R-:W-:Y:S02]  /*20ce0*/  FMUL R4, R37, UR20 ;  /* 0x0000001425047c20 */ /* 0x000fe40008400000 */
[----:B------:R-:W4:Y:S01]  /*20cf0*/  LDL.LU R37, [R1+0x25c] ;  /* 0x00025c0001257983 */ /* 0x000f220000300800 */
[----:B--2---:R-:W-:-:S03]  /*20d00*/  FMUL R2, R36, UR20 ;  /* 0x0000001424027c20 */ /* 0x004fc60008400000 */
[----:B------:R-:W2:Y:S02]  /*20d10*/  LDL.LU R36, [R1+0x260] ;  /* 0x0002600001247983 */ /* 0x000ea40000300800 */
[----:B------:R-:W-:Y:S01]  /*20d20*/  F2FP.SATFINITE.E5M2.F32.PACK_AB_MERGE_C R9, RZ, R2, RZ ;  /* 0x00000002ff09723e */ /* 0x000fe200048060ff */
[----:B---3--:R-:W-:Y:S02]  /*20d30*/  FMUL R2, R35, UR20 ;  /* 0x0000001423027c20 */ /* 0x008fe40008400000 */
[----:B------:R-:W3:Y:S03]  /*20d40*/  LDL.LU R35, [R1+0x264] ;  /* 0x0002640001237983 */ /* 0x000ee60000300800 */
        /* <DEDUP_REMOVED lines=10> */
[----:B------:R-:W-:-:S03]  /*20df0*/  ISETP.LT.OR P1, PT, R0, 0xf1, !P2 ;  /* 0x000000f10000780c */ /* 0x000fc60005721670 */
[----:B------:R1:W-:Y:S01]  /*20e00*/  @!P6 STG.E.U8 desc[UR14][R24.64+0xf0], R13 ;  /* 0x0000f00d1800e986 */ /* 0x0003e2000c10110e */
[----:B------:R-:W-:-:S03]  /*20e10*/  ISETP.LT.OR P6, PT, R0, 0xf9, !P3 ;  /* 0x000000f90000780c */ /* 0x000fc60005fc1670 */
[----:B------:R1:W-:Y:S01]  /*20e20*/  @!P0 STG.E.U8 desc[UR14][R24.64+0xf1], R7 ;  /* 0x0000f10718008986 */ /* 0x0003e2000c10110e */
[----:B------:R-:W-:Y:S02]  /*20e30*/  ISETP.LT.OR P3, PT, R0, 0xfa, !P3 ;  /* 0x000000fa0000780c */ /* 0x000fe40005f61670 */
[----:B0-----:R-:W-:Y:S02]  /*20e40*/  F2FP.SATFINITE.E5M2.F32.PACK_AB_MERGE_C R5, RZ, R4, RZ ;  /* 0x00000004ff05723e */ /* 0x001fe400048060ff */
[----:B-1----:R-:W-:Y:S02]  /*20e50*/  F2FP.SATFINITE.E5M2.F32.PACK_AB_MERGE_C R13, RZ, R3, RZ ;  /* 0x00000003ff0d723e */ /* 0x002fe400048060ff */
[----:B------:R-:W-:Y:S01]  /*20e60*/  F2FP.SATFINITE.E5M2.F32.PACK_AB_MERGE_C R7, RZ, R2, RZ ;  /* 0x00000002ff07723e */ /* 0x000fe200048060ff */
[----:B------:R-:W-:Y:S02]  /*20e70*/  FMUL R2, R41, UR20 ;  /* 0x0000001429027c20 */ /* 0x000fe40008400000 */
[----:B------:R-:W5:Y:S04]  /*20e80*/  LDL.LU R41, [R1+0x270] ;  /* 0x0002700001297983 */ /* 0x000f680000300800 */
[----:B------:R0:W-:Y:S01]  /*20e90*/  @!P5 STG.E.U8 desc[UR14][R26.64+0xf1], R9 ;  /* 0x0000f1091a00d986 */ /* 0x0001e2000c10110e */
[----:B------:R-:W-:-:S03]  /*20ea0*/  FMUL R3, R39, UR20 ;  /* 0x0000001427037c20 */ /* 0x000fc60008400000 */
[----:B------:R-:W5:Y:S01]  /*20eb0*/  LDL.LU R39, [R1+0x274] ;  /* 0x0002740001277983 */ /* 0x000f620000300800 */
[----:B------:R-:W-:-:S03]  /*20ec0*/  ISETP.LT.OR P5, PT, R0, 0xf9, !P2 ;  /* 0x000000f90000780c */ /* 0x000fc600057a1670 */
[----:B------:R-:W-:Y:S01]  /*20ed0*/  @!P1 STG.E.U8 desc[UR14][R26.64+0xf0], R5 ;  /* 0x0000f0051a009986 */ /* 0x000fe2000c10110e */
[----:B0-----:R-:W-:-:S03]  /*20ee0*/  F2FP.SATFINITE.E5M2.F32.PACK_AB_MERGE_C R9, RZ, R2, RZ ;  /* 0x00000002ff09723e */ /* 0x001fc600048060ff */
[----:B------:R0:W-:Y:S04]  /*20ef0*/  @!P6 STG.E.U8 desc[UR14][R24.64+0xf8], R11 ;  /* 0x0000f80b1800e986 */ /* 0x0001e8000c10110e */
[----:B------:R1:W-:Y:S01]  /*20f00*/  @!P3 STG.E.U8 desc[UR14][R24.64+0xf9], R13 ;  /* 0x0000f90d1800b986 */ /* 0x0003e2000c10110e */
[----:B0-----:R-:W-:-:S03]  /*20f10*/  F2FP.SATFINITE.E5M2.F32.PACK_AB_MERGE_C R11, RZ, R3, RZ ;  /* 0x00000003ff0b723e */ /* 0x001fc600048060ff */
[----:B------:R0:W-:Y:S01]  /*20f20*/  @!P5 STG.E.U8 desc[UR14][R26.64+0xf8], R7 ;  /* 0x0000f8071a00d986 */ /* 0x0001e2000c10110e */
[----:B----4-:R-:W-:-:S03]  /*20f30*/  FMUL R4, R38, UR20 ;  /* 0x0000001426047c20 */ /* 0x010fc60008400000 */
[----:B------:R-:W4:Y:S02]  /*20f40*/  LDL.LU R38, [R1+0x278] ;  /* 0x0002780001267983 */ /* 0x000f240000300800 */
[----:B-1----:R-:W-:Y:S01]  /*20f50*/  F2FP.SATFINITE.E5M2.F32.PACK_AB_MERGE_C R13, RZ, R4, RZ ;  /* 0x00000004ff0d723e */ /* 0x002fe200048060ff */
[----:B------:R-:W-:Y:S02]  /*20f60*/  FMUL R5, R37, UR20 ;  /* 0x0000001425057c20 */ /* 0x000fe40008400000 */
[----:B------:R-:W4:Y:S01]  /*20f70*/  LDL.LU R37, [R1+0x27c] ;  /* 0x00027c0001257983 */ /* 0x000f220000300800 */
[----:B--2---:R-:W-:-:S03]  /*20f80*/  FMUL R2, R36, UR20 ;  /* 0x0000001424027c20 */ /* 0x004fc60008400000 */
[----:B------:R-:W2:Y:S01]  /*20f90*/  LDL.LU R36, [R1+0x280] ;  /* 0x0002800001247983 */ /* 0x000ea20000300800 */
[----:B---3--:R-:W-:-:S03]  /*20fa0*/  FMUL R3, R35, UR20 ;  /* 0x0000001423037c20 */ /* 0x008fc60008400000 */
[----:B------:R-:W3:Y:S01]  /*20fb0*/  LDL.LU R35, [R1+0x284] ;  /* 0x0002840001237983 */ /* 0x000ee20000300800 */
[----:B0-----:R-:W-:Y:S01]  /*20fc0*/  F2FP.SATFINITE.E5M2.F32.PACK_AB_MERGE_C R7, RZ, R2, RZ ;  /* 0x00000002ff07723e */ /* 0x001fe200048060ff */
[----:B-----5:R-:W-:Y:S02]  /*20fd0*/  FMUL R4, R33, UR20 ;  /* 0x0000001421047c20 */ /* 0x020fe40008400000 */
[----:B------:R-:W5:Y:S01]  /*20fe0*/  LDL.LU R33, [R1+0x288] ;  /* 0x0002880001217983 */ /* 0x000f620000300800 */
[----:B------:R-:W-:-:S03]  /*20ff0*/  FMUL R2, R32, UR20 ;  /* 0x0000001420027c20 */ /* 0x000fc60008400000 */
[----:B------:R-:W5:Y:S01]  /*21000*/  LDL.LU R32, [R1+0x28c] ;  /* 0x00028c0001207983 */ /* 0x000f620000300800 */
[----:B------:R-:W-:Y:S02]  /*21010*/  ISETP.GE.AND P1, PT, R34, 0x81, PT ;  /* 0x000000812200780c */ /* 0x000fe40003f26270 */
[C---:B------:R-:W-:Y:S02]  /*21020*/  ISETP.LT.OR P2, PT, R0.reuse, 0xfa, !P2 ;  /* 0x000000fa0000780c */ /* 0x040fe40005741670 */
[C---:B------:R-:W-:Y:S02]  /*21030*/  ISETP.LT.OR P6, PT, R0.reuse, 0x1, !P1 ;  /* 0x000000010000780c */ /* 0x040fe40004fc1670 */
[----:B------:R-:W-:Y:S02]  /*21040*/  ISETP.LT.OR P3, PT, R0, 0x2, !P1 ;  /* 0x000000020000780c */ /* 0x000fe40004f61670 */
[----:B------:R-:W-:-:S07]  /*21050*/  ISETP.GE.AND P0, PT, R34, 0x89, PT ;  /* 0x000000892200780c */ /* 0x000fce0003f06270 */
[----:B------:R0:W-:Y:S04]  /*21060*/  @!P2 STG.E.U8 desc[UR14][R26.64+0xf9], R9 ;  /* 0x0000f9091a00a986 */ /* 0x0001e8000c10110e */
[----:B------:R-:W-:Y:S01]  /*21070*/  @!P6 STG.E.U8 desc[UR14][R30.64], R11 ;  /* 0x0000000b1e00e986 */ /* 0x000fe2000c10110e */
[C---:B------:R-:W-:Y:S02]  /*21080*/  ISETP.LT.OR P6, PT, R0.reuse, 0x2, !P0 ;  /* 0x000000020000780c */ /* 0x040fe400047c1670 */
[C---:B------:R-:W-:Y:S01]  /*21090*/  ISETP.LT.OR P5, PT, R0.reuse, 0x1, !P0 ;  /* 0x000000010000780c */ /* 0x040fe200047a1670 */
[----:B------:R1:W-:Y:S01]  /*210a0*/  @!P3 STG.E.U8 desc[UR14][R30.64+0x1], R13 ;  /* 0x0000010d1e00b986 */ /* 0x0003e2000c10110e */
[----:B------:R-:W-:Y:S02]  /*210b0*/  ISETP.LT.OR P2, PT, R0, 0xa, !P1 ;  /* 0x0000000a0000780c */ /* 0x000fe40004f41670 */
[----:B0-----:R-:W-:-:S02]  /*210c0*/  F2FP.SATFINITE.E5M2.F32.PACK_AB_MERGE_C R9, RZ, R3, RZ ;  /* 0x00000003ff09723e */ /* 0x001fc400048060ff */
[----:B------:R-:W-:Y:S01]  /*210d0*/  ISETP.LT.OR P3, PT, R0, 0x9, !P1 ;  /* 0x000000090000780c */ /* 0x000fe20004f61670 */
[----:B------:R-:W-:Y:S01]  /*210e0*/  FMUL R3, R41, UR20 ;  /* 0x0000001429037c20 */ /* 0x000fe20008400000 */
[----:B-1----:R-:W-:Y:S01]  /*210f0*/  F2FP.SATFINITE.E5M2.F32.PACK_AB_MERGE_C R13, RZ, R2, RZ ;  /* 0x00000002ff0d723e */ /* 0x002fe200048060ff */
[----:B------:R-:W5:Y:S01]  /*21100*/  LDL.LU R41, [R1+0x290] ;  /* 0x0002900001297983 */ /* 0x000f620000300800 */
[----:B------:R-:W-:Y:S02]  /*21110*/  F2FP.SATFINITE.E5M2.F32.PACK_AB_MERGE_C R5, RZ, R5, RZ ;  /* 0x00000005ff05723e */ /* 0x000fe400048060ff */
[----:B------:R-:W-:Y:S01]  /*21120*/  F2FP.SATFINITE.E5M2.F32.PACK_AB_MERGE_C R11, RZ, R4, RZ ;  /* 0x00000004ff0b723e */ /* 0x000fe200048060ff */
[----:B------:R0:W-:Y:S01]  /*21130*/  @!P6 STG.E.U8 desc[UR14][R28.64+0x1], R7 ;  /* 0x000001071c00e986 */ /* 0x0001e2000c10110e */
[----:B------:R-:W-:-:S03]  /*21140*/  FMUL R2, R39, UR20 ;  /* 0x0000001427027c20 */ /* 0x000fc60008400000 */
[----:B------:R-:W5:Y:S01]  /*21150*/  LDL.LU R39, [R1+0x294] ;  /* 0x0002940001277983 */ /* 0x000f620000300800 */
[----:B------:R-:W-:Y:S02]  /*21160*/  ISETP.LT.OR P6, PT, R0, 0xa, !P0 ;  /* 0x0000000a0000780c */ /* 0x000fe400047c1670 */
[----:B0-----:R-:W-:Y:S01]  /*21170*/  F2FP.SATFINITE.E5M2.F32.PACK_AB_MERGE_C R7, RZ, R2, RZ ;  /* 0x00000002ff07723e */ /* 0x001fe200048060ff */
[----:B------:R0:W-:Y:S04]  /*21180*/  @!P5 STG.E.U8 desc[UR14][R28.64], R5 ;  /* 0x000000051c00d986 */ /* 0x0001e8000c10110e */
[----:B------:R-:W-:Y:S04]  /*21190*/  @!P2 STG.E.U8 desc[UR14][R30.64+0x9], R11 ;  /* 0x0000090b1e00a986 */ /* 0x000fe8000c10110e */
[----:B------:R1:W-:Y:S01]  /*211a0*/  @!P3 STG.E.U8 desc[UR14][R30.64+0x8], R9 ;  /* 0x000008091e00b986 */ /* 0x0003e2000c10110e */
[----:B0-----:R-:W-:-:S05]  /*211b0*/  F2FP.SATFINITE.E5M2.F32.PACK_AB_MERGE_C R5, RZ, R3, RZ ;  /* 0x00000003ff05723e */ /* 0x001fca00048060ff */
[----:B------:R0:W-:Y:S01]  /*211c0*/  @!P6 STG.E.U8 desc[UR14][R28.64+0x9], R5 ;  /* 0x000009051c00e986 */ /* 0x0001e2000c10110e */
[----:B----4-:R-:W-:-:S03]  /*211d0*/  FMUL R4, R38, UR20 ;  /* 0x0000001426047c20 */ /* 0x010fc60008400000 */
[----:B------:R-:W4:Y:S02]  /*211e0*/  LDL.LU R38, [R1+0x298] ;  /* 0x0002980001267983 */ /* 0x000f240000300800 */
[----:B-1----:R-:W-:Y:S01]  /*211f0*/  F2FP.SATFINITE.E5M2.F32.PACK_AB_MERGE_C R9, RZ, R4, RZ ;  /* 0x00000004ff09723e */ /* 0x002fe200048060ff */
[----:B------:R-:W-:Y:S02]  /*21200*/  FMUL R2, R37, UR20 ;  /* 0x0000001425027c20 */ /* 0x000fe40008400000 */
[----:B------:R-:W4:Y:S03]  /*21210*/  LDL.LU R37, [R1+0x29c] ;  /* 0x00029c0001257983 */ /* 0x000f260000300800 */
[----:B------:R-:W-:Y:S01]  /*21220*/  F2FP.SATFINITE.E5M2.F32.PACK_AB_MERGE_C R11, RZ, R2, RZ ;  /* 0x00000002ff0b723e */ /* 0x000fe200048060ff */
[----:B--2---:R-:W-:Y:S02]  /*21230*/  FMUL R2, R36, UR20 ;  /* 0x0000001424027c20 */ /* 0x004fe40008400000 */
[----:B------:R-:W2:Y:S01]  /*21240*/  LDL.LU R36, [R1+0x2a0] ;  /* 0x0002a00001247983 */ /* 0x000ea20000300800 */
[----:B---3--:R-:W-:-:S03]  /*21250*/  FMUL R3, R35, UR20 ;  /* 0x0000001423037c20 */ /* 0x008fc60008400000 */
[----:B------:R-:W3:Y:S01]  /*21260*/  LDL.LU R35, [R1+0x2a4] ;  /* 0x0002a40001237983 */ /* 0x000ee20000300800 */
[----:B-----5:R-:W-:-:S03]  /*21270*/  FMUL R4, R33, UR20 ;  /* 0x0000001421047c20 */ /* 0x020fc60008400000 */
[----:B------:R-:W5:Y:S01]  /*21280*/  LDL.LU R33, [R1+0x2a8] ;  /* 0x0002a80001217983 */ /* 0x000f620000300800 */
[----:B0-----:R-:W-:-:S03]  /*21290*/  FMUL R5, R32, UR20 ;  /* 0x0000001420057c20 */ /* 0x001fc60008400000 */
[----:B------:R-:W5:Y:S01]  /*212a0*/  LDL.LU R32, [R1+0x2ac] ;  /* 0x0002ac0001207983 */ /* 0x000f620000300800 */
[C---:B------:R-:W-:Y:S02]  /*212b0*/  ISETP.LT.OR P5, PT, R0.reuse, 0x9, !P0 ;  /* 0x000000090000780c */ /* 0x040fe400047a1670 */
[C---:B------:R-:W-:Y:S02]  /*212c0*/  ISETP.LT.OR P3, PT, R0.reuse, 0x11, !P1 ;  /* 0x000000110000780c */ /* 0x040fe40004f61670 */
[C---:B------:R-:W-:Y:S02]  /*212d0*/  ISETP.LT.OR P2, PT, R0.reuse, 0x12, !P1 ;  /* 0x000000120000780c */ /* 0x040fe40004f41670 */
[----:B------:R-:W-:-:S07]  /*212e0*/  ISETP.LT.OR P6, PT, R0, 0x12, !P0 ;  /* 0x000000120000780c */ /* 0x000fce00047c1670 */
[----:B------:R-:W-:Y:S01]  /*212f0*/  @!P5 STG.E.U8 desc[UR14][R28.64+0x8], R13 ;  /* 0x0000080d1c00d986 */ /* 0x000fe2000c10110e */
[----:B------:R-:W-:-:S03]  /*21300*/  ISETP.LT.OR P5, PT, R0, 0x11, !P0 ;  /* 0x000000110000780c */ /* 0x000fc600047a1670 */
[----:B------:R0:W-:Y:S01]  /*21310*/  @!P3 STG.E.U8 desc[UR14][R30.64+0x10], R7 ;  /* 0x000010071e00b986 */ /* 0x0001e2000c10110e */
[----:B------:R-:W-:-:S03]  /*21320*/  ISETP.LT.OR P3, PT, R0, 0x19, !P1 ;  /* 0x000000190000780c */ /* 0x000fc60004f61670 */
[----:B------:R1:W-:Y:S01]  /*21330*/  @!P2 STG.E.U8 desc[UR14][R30.64+0x11], R9 ;  /* 0x000011091e00a986 */ /* 0x0003e2000c10110e */
[----:B------:R-:W-:Y:S02]  /*21340*/  ISETP.LT.OR P2, PT, R0, 0x1a, !P1 ;  /* 0x0000001a0000780c */ /* 0x000fe40004f41670 */
[----:B0-----:R-:W-:Y:S02]  /*21350*/  F2FP.SATFINITE.E5M2.F32.PACK_AB_MERGE_C R7, RZ, R2, RZ ;  /* 0x00000002ff07723e */ /* 0x001fe400048060ff */
[----:B-1----:R-:W-:Y:S01]  /*21360*/  F2FP.SATFINITE.E5M2.F32.PACK_AB_MERGE_C R9, RZ, R3, RZ ;  /* 0x00000003ff09723e */ /* 0x002fe200048060ff */
[----:B------:R-:W-:Y:S02]  /*21370*/  FMUL R2, R41, UR20 ;  /* 0x0000001429027c20 */ /* 0x000fe40008400000 */
[----:B------:R-:W5:Y:S01]  /*21380*/  LDL.LU R41, [R1+0x2b0] ;  /* 0x0002b00001297983 */ /* 0x000f620000300800 */
[----:B------:R-:W-:-:S03]  /*21390*/  F2FP.SATFINITE.E5M2.F32.PACK_AB_MERGE_C R13, RZ, R4, RZ ;  /* 0x00000004ff0d723e */ /* 0x000fc600048060ff */
[----:B------:R0:W-:Y:S01]  /*213a0*/  @!P6 STG.E.U8 desc[UR14][R28.64+0x11], R7 ;  /* 0x000011071c00e986 */ /* 0x0001e2000c10110e */
[----:B------:R-:W-:-:S03]  /*213b0*/  FMUL R3, R39, UR20 ;  /* 0x0000001427037c20 */ /* 0x000fc60008400000 */
[----:B------:R-:W5:Y:S01]  /*213c0*/  LDL.LU R39, [R1+0x2b4] ;  /* 0x0002b40001277983 */ /* 0x000f620000300800 */
[----:B------:R-:W-:Y:S02]  /*213d0*/  ISETP.LT.OR P6, PT, R0, 0x1a, !P0 ;  /* 0x0000001a0000780c */ /* 0x000fe400047c1670 */
[----:B0-----:R-:W-:Y:S01]  /*213e0*/  F2FP.SATFINITE.E5M2.F32.PACK_AB_MERGE_C R7, RZ, R2, RZ ;  /* 0x00000002ff07723e */ /* 0x001fe200048060ff */
[----:B------:R-:W-:Y:S04]  /*213f0*/  @!P5 STG.E.U8 desc[UR14][R28.64+0x10], R11 ;  /* 0x0000100b1c00d986 */ /* 0x000fe8000c10110e */
[----:B------:R0:W-:Y:S04]  /*21400*/  @!P3 STG.E.U8 desc[UR14][R30.64+0x18], R9 ;  /* 0x000018091e00b986 */ /* 0x0001e8000c10110e */
[----:B------:R1:W-:Y:S01]  /*21410*/  @!P2 STG.E.U8 desc[UR14][R30.64+0x19], R13 ;  /* 0x0000190d1e00a986 */ /* 0x0003e2000c10110e */
[----:B0-----:R-:W-:-:S03]  /*21420*/  F2FP.SATFINITE.E5M2.F32.PACK_AB_MERGE_C R9, RZ, R3, RZ ;  /* 0x00000003ff09723e */ /* 0x001fc600048060ff */
[----:B------:R0:W-:Y:S01]  /*21430*/  @!P6 STG.E.U8 desc[UR14][R28.64+0x19], R7 ;  /* 0x000019071c00e986 */ /* 0x0001e2000c10110e */
[----:B----4-:R-:W-:-:S03]  /*21440*/  FMUL R4, R38, UR20 ;  /* 0x0000001426047c20 */ /* 0x010fc60008400000 */
[----:B------:R-:W4:Y:S02]  /*21450*/  LDL.LU R38, [R1+0x2b8] ;  /* 0x0002b80001267983 */ /* 0x000f240000300800 */
[----:B------:R-:W-:Y:S01]  /*21460*/  F2FP.SATFINITE.E5M2.F32.PACK_AB_MERGE_C R11, RZ, R4, RZ ;  /* 0x00000004ff0b723e */ /* 0x000fe200048060ff */
[----:B------:R-:W-:Y:S02]  /*21470*/  FMUL R2, R37, UR20 ;  /* 0x0000001425027c20 */ /* 0x000fe40008400000 */
[----:B------:R-:W4:Y:S03]  /*21480*/  LDL.LU R37, [R1+0x2bc] ;  /* 0x0002bc0001257983 */ /* 0x000f260000300800 */
[----:B-1----:R-:W-:Y:S01]  /*21490*/  F2FP.SATFINITE.E5M2.F32.PACK_AB_MERGE_C R13, RZ, R2, RZ ;  /* 0x00000002ff0d723e */ /* 0x002fe200048060ff */
[----:B--2---:R-:W-:Y:S02]  /*214a0*/  FMUL R3, R36, UR20 ;  /* 0x0000001424037c20 */ /* 0x004fe40008400000 */
[----:B------:R-:W2:Y:S01]  /*214b0*/  LDL.LU R36, [R1+0x2c0] ;  /* 0x0002c00001247983 */ /* 0x000ea20000300800 */
[----:B---3--:R-:W-:-:S03]  /*214c0*/  FMUL R2, R35, UR20 ;  /* 0x0000001423027c20 */ /* 0x008fc60008400000 */
[----:B------:R-:W3:Y:S02]  /*214d0*/  LDL.LU R35, [R1+0x2c4] ;  /* 0x0002c40001237983 */ /* 0x000ee40000300800 */
[----:B0-----:R-:W-:Y:S01]  /*214e0*/  F2FP.SATFINITE.E5M2.F32.PACK_AB_MERGE_C R7, RZ, R2, RZ ;  /* 0x00000002ff07723e */ /* 0x001fe200048060ff */
[----:B-----5:R-:W-:Y:S02]  /*214f0*/  FMUL R4, R33, UR20 ;  /* 0x0000001421047c20 */ /* 0x020fe40008400000 */
[----:B------:R-:W5:Y:S01]  /*21500*/  LDL.LU R33, [R1+0x2c8] ;  /* 0x0002c80001217983 */ /* 0x000f620000300800 */
[----:B------:R-:W-:-:S03]  /*21510*/  FMUL R2, R32, UR20 ;  /* 0x0000001420027c20 */ /* 0x000fc60008400000 */
[----:B------:R-:W5:Y:S01]  /*21520*/  LDL.LU R32, [R1+0x2cc] ;  /* 0x0002cc0001207983 */ /* 0x000f620000300800 */
[C---:B------:R-:W-:Y:S02]  /*21530*/  ISETP.LT.OR P5, PT, R0.reuse, 0x19, !P0 ;  /* 0x000000190000780c */ /* 0x040fe400047a1670 */
[C---:B------:R-:W-:Y:S02]  /*21540*/  ISETP.LT.OR P3, PT, R0.reuse, 0x21, !P1 ;  /* 0x000000210000780c */ /* 0x040fe40004f61670 */
[C---:B------:R-:W-:Y:S02]  /*21550*/  ISETP.LT.OR P2, PT, R0.reuse, 0x22, !P1 ;  /* 0x000000220000780c */ /* 0x040fe40004f41670 */
[----:B------:R-:W-:Y:S02]  /*21560*/  F2FP.SATFINITE.E5M2.F32.PACK_AB_MERGE_C R5, RZ, R5, RZ ;  /* 0x00000005ff05723e */ /* 0x000fe400048060ff */
[----:B------:R-:W-:-:S05]  /*21570*/  ISETP.LT.OR P6, PT, R0, 0x22, !P0 ;  /* 0x000000220000780c */ /* 0x000fca00047c1670 */
[----:B------:R0:W-:Y:S01]  /*21580*/  @!P5 STG.E.U8 desc[UR14][R28.64+0x18], R5 ;  /* 0x000018051c00d986 */ /* 0x0001e2000c10110e */
[----:B------:R-:W-:-:S03]  /*21590*/  ISETP.LT.OR P5, PT, R0, 0x21, !P0 ;  /* 0x000000210000780c */ /* 0x000fc600047a1670 */
[----:B------:R-:W-:Y:S01]  /*215a0*/  @!P3 STG.E.U8 desc[UR14][R30.64+0x20], R9 ;  /* 0x000020091e00b986 */ /* 0x000fe2000c10110e */
        /* <DEDUP_REMOVED lines=8> */
[----:B------:R-:W-:Y:S01]  /*21630*/  @!P6 STG.E.U8 desc[UR14][R28.64+0x21], R5 ;  /* 0x000021051c00e986 */ /* 0x000fe2000c10110e */
[----:B------:R-:W-:-:S03]  /*21640*/  FMUL R3, R39, UR20 ;  /* 0x0000001427037c20 */ /* 0x000fc60008400000 */
[----:B------:R-:W5:Y:S01]  /*21650*/  LDL.LU R39, [R1+0x2d4] ;  /* 0x0002d40001277983 */ /* 0x000f620000300800 */
[----:B------:R-:W-:-:S03]  /*21660*/  ISETP.LT.OR P6, PT, R0, 0x2a, !P0 ;  /* 0x0000002a0000780c */ /* 0x000fc600047c1670 */
[----:B------:R-:W-:Y:S04]  /*21670*/  @!P5 STG.E.U8 desc[UR14][R28.64+0x20], R13 ;  /* 0x0000200d1c00d986 */ /* 0x000fe8000c10110e */
[----:B------:R0:W-:Y:S04]  /*21680*/  @!P3 STG.E.U8 desc[UR14][R30.64+0x28], R7 ;  /* 0x000028071e00b986 */ /* 0x0001e8000c10110e */
[----:B------:R1:W-:Y:S01]  /*21690*/  @!P2 STG.E.U8 desc[UR14][R30.64+0x29], R9 ;  /* 0x000029091e00a986 */ /* 0x0003e2000c10110e */
[----:B0-----:R-:W-:Y:S02]  /*216a0*/  F2FP.SATFINITE.E5M2.F32.PACK_AB_MERGE_C R7, RZ, R2, RZ ;  /* 0x00000002ff07723e */ /* 0x001fe400048060ff */
[----:B-1----:R-:W-:-:S03]  /*216b0*/  F2FP.SATFINITE.E5M2.F32.PACK_AB_MERGE_C R9, RZ, R3, RZ ;  /* 0x00000003ff09723e */ /* 0x002fc600048060ff */
[----:B------:R0:W-:Y:S01]  /*216c0*/  @!P6 STG.E.U8 desc[UR14][R28.64+0x29], R7 ;  /* 0x000029071c00e986 */ /* 0x0001e2000c10110e */
[----:B----4-:R-:W-:-:S03]  /*216d0*/  FMUL R4, R38, UR20 ;  /* 0x0000001426047c20 */ /* 0x010fc60008400000 */
[----:B------:R-:W4:Y:S02]  /*216e0*/  LDL.LU R38, [R1+0x2d8] ;  /* 0x0002d80001267983 */ /* 0x000f240000300800 */
[----:B------:R-:W-:Y:S01]  /*216f0*/  F2FP.SATFINITE.E5M2.F32.PACK_AB_MERGE_C R13, RZ, R4, RZ ;  /* 0x00000004ff0d723e */ /* 0x000fe200048060ff */
        /* <DEDUP_REMOVED lines=21> */
[----:B------:R-:W-:Y:S02]  /*21850*/  F2FP.SATFINITE.E5M2.F32.PACK_AB_MERGE_C R5, RZ, R5, RZ ;  /* 0x00000005ff05723e */ /* 0x000fe400048060ff */
        /* <DEDUP_REMOVED lines=204> */
[----:B------:R-:W-:Y:S01]  /*22520*/  F2FP.SATFINITE.E5M2.F32.PACK_AB_MERGE_C R9, RZ, R4, RZ ;  /* 0x00000004ff09723e */ /* 0x000fe200048060ff */
[----:B------:R-:W-:-:S02]  /*22530*/  FMUL R3, R39, UR20 ;  /* 0x0000001427037c20 */ /* 0x000fc40008400000 */
[----:B------:R-:W5:Y:S04]  /*22540*/  LDL.LU R39, [R1+0x394] ;  /* 0x0003940001277983 */ /* 0x000f680000300800 */
[----:B------:R-:W-:Y:S04]  /*22550*/  @!P6 STG.E.U8 desc[UR14][R28.64+0x81], R5 ;  /* 0x000081051c00e986 */ /* 0x000fe8000c10110e */
[----:B------:R-:W-:Y:S04]  /*22560*/  @!P5 STG.E.U8 desc[UR14][R28.64+0x80], R13 ;  /* 0x0000800d1c00d986 */ /* 0x000fe8000c10110e */
[----:B------:R0:W-:Y:S04]  /*22570*/  @!P3 STG.E.U8 desc[UR14][R30.64+0x88], R7 ;  /* 0x000088071e00b986 */ /* 0x0001e8000c10110e */
[----:B------:R1:W-:Y:S01]  /*22580*/  @!P2 STG.E.U8 desc[UR14][R30.64+0x89], R9 ;  /* 0x000089091e00a986 */ /* 0x0003e2000c10110e */
[----:B0-----:R-:W-:-:S02]  /*22590*/  F2FP.SATFINITE.E5M2.F32.PACK_AB_MERGE_C R7, RZ, R2, RZ ;  /* 0x00000002ff07723e */ /* 0x001fc400048060ff */
[----:B-1----:R-:W-:Y:S01]  /*225a0*/  F2FP.SATFINITE.E5M2.F32.PACK_AB_MERGE_C R9, RZ, R3, RZ ;  /* 0x00000003ff09723e */ /* 0x002fe200048060ff */
[----:B----4-:R-:W-:Y:S02]  /*225b0*/  FMUL R4, R38, UR20 ;  /* 0x0000001426047c20 */ /* 0x010fe40008400000 */
[----:B------:R-:W4:Y:S03]  /*225c0*/  LDL.LU R38, [R1+0x398] ;  /* 0x0003980001267983 */ /* 0x000f260000300800 */
[----:B------:R-:W-:Y:S01]  /*225d0*/  F2FP.SATFINITE.E5M2.F32.PACK_AB_MERGE_C R13, RZ, R4, RZ ;  /* 0x00000004ff0d723e */ /* 0x000fe200048060ff */
[----:B------:R-:W-:Y:S02]  /*225e0*/  FMUL R5, R37, UR20 ;  /* 0x0000001425057c20 */ /* 0x000fe40008400000 */
[----:B------:R-:W4:Y:S01]  /*225f0*/  LDL.LU R37, [R1+0x39c] ;  /* 0x00039c0001257983 */ /* 0x000f220000300800 */
[----:B--2---:R-:W-:-:S03]  /*22600*/  FMUL R2, R36, UR20 ;  /* 0x0000001424027c20 */ /* 0x004fc60008400000 */
[----:B------:R-:W2:Y:S01]  /*22610*/  LDL.LU R36, [R1+0x3a0] ;  /* 0x0003a00001247983 */ /* 0x000ea20000300800 */
[----:B---3--:R-:W-:-:S03]  /*22620*/  FMUL R3, R35, UR20 ;  /* 0x0000001423037c20 */ /* 0x008fc60008400000 */
[----:B------:R-:W3:Y:S01]  /*22630*/  LDL.LU R35, [R1+0x3a4] ;  /* 0x0003a40001237983 */ /* 0x000ee20000300800 */
[----:B------:R-:W-:Y:S01]  /*22640*/  F2FP.SATFINITE.E5M2.F32.PACK_AB_MERGE_C R15, RZ, R5, RZ ;  /* 0x00000005ff0f723e */ /* 0x000fe200048060ff */
        /* <DEDUP_REMOVED lines=10> */
[----:B------:R-:W-:Y:S01]  /*226f0*/  @!P5 STG.E.U8 desc[UR14][R28.64+0x88], R11 ;  /* 0x0000880b1c00d986 */ /* 0x000fe2000c10110e */
[----:B------:R-:W-:-:S03]  /*22700*/  ISETP.LT.OR P5, PT, R0, 0x91, !P0 ;  /* 0x000000910000780c */ /* 0x000fc600047a1670 */
[----:B------:R1:W-:Y:S01]  /*22710*/  @!P3 STG.E.U8 desc[UR14][R30.64+0x90], R9 ;  /* 0x000090091e00b986 */ /* 0x0003e2000c10110e */
[C---:B------:R-:W-:Y:S02]  /*22720*/  ISETP.LT.OR P3, PT, R0.reuse, 0x99, !P1 ;  /* 0x000000990000780c */ /* 0x040fe40004f61670 */
[----:B0-----:R-:W-:Y:S01]  /*22730*/  F2FP.SATFINITE.E5M2.F32.PACK_AB_MERGE_C R7, RZ, R2, RZ ;  /* 0x00000002ff07723e */ /* 0x001fe200048060ff */
[----:B------:R-:W-:Y:S01]  /*22740*/  @!P2 STG.E.U8 desc[UR14][R30.64+0x91], R13 ;  /* 0x0000910d1e00a986 */ /* 0x000fe2000c10110e */
[----:B------:R-:W-:Y:S02]  /*22750*/  ISETP.LT.OR P2, PT, R0, 0x9a, !P1 ;  /* 0x0000009a0000780c */ /* 0x000fe40004f41670 */
        /* <DEDUP_REMOVED lines=86> */
[----:B------:R-:W-:Y:S01]  /*22cc0*/  FMUL R2, R39, UR20 ;  /* 0x0000001427027c20 */ /* 0x000fe20008400000 */
[----:B------:R-:W-:Y:S02]  /*22cd0*/  ISETP.LT.OR P6, PT, R0, 0xba, !P0 ;  /* 0x000000ba0000780c */ /* 0x000fe400047c1670 */
[----:B------:R-:W5:Y:S02]  /*22ce0*/  LDL.LU R39, [R1+0x3f4] ;  /* 0x0003f40001277983 */ /* 0x000f640000300800 */
[----:B0-----:R-:W-:Y:S02]  /*22cf0*/  F2FP.SATFINITE.E5M2.F32.PACK_AB_MERGE_C R7, RZ, R2, RZ ;  /* 0x00000002ff07723e */ /* 0x001fe400048060ff */
        /* <DEDUP_REMOVED lines=28> */
[C---:B------:R-:W-:Y:S02]  /*22ec0*/  ISETP.LT.OR P2, PT, R0.reuse, 0xca, !P1 ;  /* 0x000000ca0000780c */ /* 0x040fe40004f41670 */
[----:B0-----:R-:W-:Y:S02]  /*22ed0*/  F2FP.SATFINITE.E5M2.F32.PACK_AB_MERGE_C R7, RZ, R2, RZ ;  /* 0x00000002ff07723e */ /* 0x001fe400048060ff */
[----:B-1----:R-:W-:Y:S01]  /*22ee0*/  F2FP.SATFINITE.E5M2.F32.PACK_AB_MERGE_C R9, RZ, R3, RZ ;  /* 0x00000003ff09723e */ /* 0x002fe200048060ff */
[----:B------:R-:W-:Y:S02]  /*22ef0*/  FMUL R2, R41, UR20 ;  /* 0x0000001429027c20 */ /* 0x000fe40008400000 */
[----:B------:R0:W-:Y:S01]  /*22f00*/  @!P6 STG.E.U8 desc[UR14][R28.64+0xc1], R7 ;  /* 0x0000c1071c00e986 */ /* 0x0001e2000c10110e */
[----:B------:R-:W-:-:S03]  /*22f10*/  ISETP.LT.OR P6, PT, R0, 0xca, !P0 ;  /* 0x000000ca0000780c */ /* 0x000fc600047c1670 */
[----:B------:R-:W5:Y:S01]  /*22f20*/  LDL.LU R41, [R1+0x410] ;  /* 0x0004100001297983 */ /* 0x000f620000300800 */
[----:B------:R-:W-:Y:S01]  /*22f30*/  F2FP.SATFINITE.E5M2.F32.PACK_AB_MERGE_C R13, RZ, R4, RZ ;  /* 0x00000004ff0d723e */ /* 0x000fe200048060ff */
[----:B------:R-:W-:Y:S02]  /*22f40*/  FMUL R3, R39, UR20 ;  /* 0x0000001427037c20 */ /* 0x000fe40008400000 */
[----:B------:R-:W5:Y:S01]  /*22f50*/  LDL.LU R39, [R1+0x414] ;  /* 0x0004140001277983 */ /* 0x000f620000300800 */
[----:B0-----:R-:W-:-:S03]  /*22f60*/  F2FP.SATFINITE.E5M2.F32.PACK_AB_MERGE_C R7, RZ, R2, RZ ;  /* 0x00000002ff07723e */ /* 0x001fc600048060ff */
        /* <DEDUP_REMOVED lines=21> */
[C---:B------:R-:W-:Y:S01]  /*230c0*/  ISETP.LT.OR P3, PT, R0.reuse, 0xd1, !P1 ;  /* 0x000000d10000780c */ /* 0x040fe20004f61670 */
[----:B------:R-:W5:Y:S01]  /*230d0*/  LDL.LU R42, [R1+0x430] ;  /* 0x00043000012a7983 */ /* 0x000f620000300800 */
[C---:B------:R-:W-:Y:S02]  /*230e0*/  ISETP.LT.OR P2, PT, R0.reuse, 0xd2, !P1 ;  /* 0x000000d20000780c */ /* 0x040fe40004f41670 */
[----:B------:R-:W-:Y:S02]  /*230f0*/  ISETP.LT.OR P6, PT, R0, 0xd2, !P0 ;  /* 0x000000d20000780c */ /* 0x000fe400047c1670 */
[----:B------:R-:W-:-:S05]  /*23100*/  F2FP.SATFINITE.E5M2.F32.PACK_AB_MERGE_C R5, RZ, R5, RZ ;  /* 0x00000005ff05723e */ /* 0x000fca00048060ff */
[----:B------:R0:W-:Y:S01]  /*23110*/  @!P5 STG.E.U8 desc[UR14][R28.64+0xc8], R5 ;  /* 0x0000c8051c00d986 */ /* 0x0001e2000c10110e */
[----:B------:R-:W-:-:S03]  /*23120*/  ISETP.LT.OR P5, PT, R0, 0xd1, !P0 ;  /* 0x000000d10000780c */ /* 0x000fc600047a1670 */
[----:B------:R-:W-:Y:S01]  /*23130*/  @!P3 STG.E.U8 desc[UR14][R30.64+0xd0], R9 ;  /* 0x0000d0091e00b986 */ /* 0x000fe2000c10110e */
[----:B------:R-:W-:-:S03]  /*23140*/  ISETP.LT.OR P3, PT, R0, 0xd9, !P1 ;  /* 0x000000d90000780c */ /* 0x000fc60004f61670 */
[----:B------:R1:W-:Y:S01]  /*23150*/  @!P2 STG.E.U8 desc[UR14][R30.64+0xd1], R11 ;  /* 0x0000d10b1e00a986 */ /* 0x0003e2000c10110e */
[----:B0-----:R-:W-:Y:S02]  /*23160*/  F2FP.SATFINITE.E5M2.F32.PACK_AB_MERGE_C R5, RZ, R3, RZ ;  /* 0x00000003ff05723e */ /* 0x001fe400048060ff */
[----:B------:R-:W-:-:S03]  /*23170*/  ISETP.LT.OR P2, PT, R0, 0xda, !P1 ;  /* 0x000000da0000780c */ /* 0x000fc60004f41670 */
[----:B------:R-:W-:Y:S01]  /*23180*/  @!P6 STG.E.U8 desc[UR14][R28.64+0xd1], R5 ;  /* 0x0000d1051c00e986 */ /* 0x000fe2000c10110e */
[----:B-1----:R-:W-:Y:S02]  /*23190*/  F2FP.SATFINITE.E5M2.F32.PACK_AB_MERGE_C R11, RZ, R2, RZ ;  /* 0x00000002ff0b723e */ /* 0x002fe400048060ff */
[----:B------:R-:W-:Y:S01]  /*231a0*/  ISETP.LT.OR P6, PT, R0, 0xda, !P0 ;  /* 0x000000da0000780c */ /* 0x000fe200047c1670 */
[----:B------:R-:W-:Y:S02]  /*231b0*/  FMUL R2, R41, UR20 ;  /* 0x0000001429027c20 */ /* 0x000fe40008400000 */
[----:B------:R-:W5:Y:S01]  /*231c0*/  LDL.LU R41, [R1+0x434] ;  /* 0x0004340001297983 */ /* 0x000f620000300800 */
[----:B------:R-:W-:-:S03]  /*231d0*/  FMUL R3, R39, UR20 ;  /* 0x0000001427037c20 */ /* 0x000fc60008400000 */
[----:B------:R-:W5:Y:S01]  /*231e0*/  LDL.LU R39, [R1+0x438] ;  /* 0x0004380001277983 */ /* 0x000f620000300800 */
[----:B------:R-:W-:-:S03]  /*231f0*/  F2FP.SATFINITE.E5M2.F32.PACK_AB_MERGE_C R9, RZ, R4, RZ ;  /* 0x00000004ff09723e */ /* 0x000fc600048060ff */
        /* <DEDUP_REMOVED lines=12> */
[----:B------:R-:W2:Y:S02]  /*232c0*/  LDL.LU R36, [R1+0x444] ;  /* 0x0004440001247983 */ /* 0x000ea40000300800 */
[----:B0-----:R-:W-:Y:S01]  /*232d0*/  F2FP.SATFINITE.E5M2.F32.PACK_AB_MERGE_C R7, RZ, R2, RZ ;  /* 0x00000002ff07723e */ /* 0x001fe200048060ff */
[----:B---3--:R-:W-:Y:S02]  /*232e0*/  FMUL R3, R35, UR20 ;  /* 0x0000001423037c20 */ /* 0x008fe40008400000 */
[----:B------:R-:W3:Y:S01]  /*232f0*/  LDL.LU R35, [R1+0x448] ;  /* 0x0004480001237983 */ /* 0x000ee20000300800 */
[----:B-----5:R-:W-:-:S03]  /*23300*/  FMUL R4, R33, UR20 ;  /* 0x0000001421047c20 */ /* 0x020fc60008400000 */
        /* <DEDUP_REMOVED lines=13> */
[----:B------:R-:W-:Y:S02]  /*233e0*/  F2FP.SATFINITE.E5M2.F32.PACK_AB_MERGE_C R5, RZ, R5, RZ ;  /* 0x00000005ff05723e */ /* 0x000fe400048060ff */
[----:B0-----:R-:W-:Y:S01]  /*233f0*/  F2FP.SATFINITE.E5M2.F32.PACK_AB_MERGE_C R11, RZ, R4, RZ ;  /* 0x00000004ff0b723e */ /* 0x001fe200048060ff */
[----:B------:R0:W-:Y:S01]  /*23400*/  @!P6 STG.E.U8 desc[UR14][R28.64+0xe1], R7 ;  /* 0x0000e1071c00e986 */ /* 0x0001e2000c10110e */
[C---:B------:R-:W-:Y:S02]  /*23410*/  ISETP.LT.OR P6, PT, R0.reuse, 0xea, !P0 ;  /* 0x000000ea0000780c */ /* 0x040fe400047c1670 */
[----:B-1----:R-:W-:Y:S01]  /*23420*/  F2FP.SATFINITE.E5M2.F32.PACK_AB_MERGE_C R9, RZ, R3, RZ ;  /* 0x00000003ff09723e */ /* 0x002fe200048060ff */
[----:B------:R1:W-:Y:S01]  /*23430*/  @!P5 STG.E.U8 desc[UR14][R28.64+0xe0], R5 ;  /* 0x0000e0051c00d986 */ /* 0x0003e2000c10110e */
[----:B------:R-:W-:-:S03]  /*23440*/  ISETP.LT.OR P5, PT, R0, 0xe9, !P0 ;  /* 0x000000e90000780c */ /* 0x000fc600047a1670 */
[----:B------:R-:W-:Y:S01]  /*23450*/  @!P2 STG.E.U8 desc[UR14][R30.64+0xe9], R11 ;  /* 0x0000e90b1e00a986 */ /* 0x000fe2000c10110e */
[----:B------:R-:W-:Y:S01]  /*23460*/  ISETP.LT.OR P2, PT, R0, 0xf2, !P1 ;  /* 0x000000f20000780c */ /* 0x000fe20004f41670 */
[----:B------:R-:W-:Y:S02]  /*23470*/  FMUL R3, R42, UR20 ;  /* 0x000000142a037c20 */ /* 0x000fe40008400000 */
[----:B------:R4:W-:Y:S01]  /*23480*/  @!P3 STG.E.U8 desc[UR14][R30.64+0xe8], R9 ;  /* 0x0000e8091e00b986 */ /* 0x0009e2000c10110e */
[----:B------:R-:W-:Y:S01]  /*23490*/  ISETP.LT.OR P3, PT, R0, 0xf1, !P1 ;  /* 0x000000f10000780c */ /* 0x000fe20004f61670 */
[----:B------:R-:W-:Y:S01]  /*234a0*/  FMUL R4, R39, UR20 ;  /* 0x0000001427047c20 */ /* 0x000fe20008400000 */
[----:B------:R-:W-:Y:S01]  /*234b0*/  F2FP.SATFINITE.E5M2.F32.PACK_AB_MERGE_C R13, RZ, R2, RZ ;  /* 0x00000002ff0d723e */ /* 0x000fe200048060ff */
[----:B------:R-:W-:Y:S01]  /*234c0*/  FMUL R2, R41, UR20 ;  /* 0x0000001429027c20 */ /* 0x000fe20008400000 */
[----:B------:R-:W-:Y:S02]  /*234d0*/  F2FP.SATFINITE.E5M2.F32.PACK_AB_MERGE_C R3, RZ, R3, RZ ;  /* 0x00000003ff03723e */ /* 0x000fe400048060ff */
[----:B0-----:R-:W-:-:S02]  /*234e0*/  F2FP.SATFINITE.E5M2.F32.PACK_AB_MERGE_C R7, RZ, R4, RZ ;  /* 0x00000004ff07723e */ /* 0x001fc400048060ff */
[----:B-1----:R-:W-:Y:S01]  /*234f0*/  F2FP.SATFINITE.E5M2.F32.PACK_AB_MERGE_C R5, RZ, R2, RZ ;  /* 0x00000002ff05723e */ /* 0x002fe200048060ff */
[----:B------:R-:W-:Y:S01]  /*23500*/  @!P5 STG.E.U8 desc[UR14][R28.64+0xe8], R13 ;  /* 0x0000e80d1c00d986 */ /* 0x000fe2000c10110e */
[----:B------:R-:W-:-:S03]  /*23510*/  ISETP.LT.OR P5, PT, R0, 0xf1, !P0 ;  /* 0x000000f10000780c */ /* 0x000fc600047a1670 */
[----:B------:R-:W-:Y:S01]  /*23520*/  @!P6 STG.E.U8 desc[UR14][R28.64+0xe9], R3 ;  /* 0x0000e9031c00e986 */ /* 0x000fe2000c10110e */
[----:B------:R-:W-:-:S03]  /*23530*/  ISETP.LT.OR P6, PT, R0, 0xf2, !P0 ;  /* 0x000000f20000780c */ /* 0x000fc600047c1670 */
[----:B------:R0:W-:Y:S01]  /*23540*/  @!P2 STG.E.U8 desc[UR14][R30.64+0xf1], R7 ;  /* 0x0000f1071e00a986 */ /* 0x0001e2000c10110e */
[C---:B------:R-:W-:Y:S02]  /*23550*/  ISETP.LT.OR P2, PT, R0.reuse, 0xf9, !P1 ;  /* 0x000000f90000780c */ /* 0x040fe40004f41670 */
[C---:B------:R-:W-:Y:S01]  /*23560*/  ISETP.LT.OR P1, PT, R0.reuse, 0xfa, !P1 ;  /* 0x000000fa0000780c */ /* 0x040fe20004f21670 */
[----:B------:R1:W-:Y:S01]  /*23570*/  @!P3 STG.E.U8 desc[UR14][R30.64+0xf0], R5 ;  /* 0x0000f0051e00b986 */ /* 0x0003e2000c10110e */
[C---:B------:R-:W-:Y:S02]  /*23580*/  ISETP.LT.OR P3, PT, R0.reuse, 0xf9, !P0 ;  /* 0x000000f90000780c */ /* 0x040fe40004761670 */
[----:B------:R-:W-:Y:S01]  /*23590*/  ISETP.LT.OR P0, PT, R0, 0xfa, !P0 ;  /* 0x000000fa0000780c */ /* 0x000fe20004701670 */
[----:B----4-:R-:W-:-:S05]  /*235a0*/  FMUL R2, R38, UR20 ;  /* 0x0000001426027c20 */ /* 0x010fca0008400000 */
[----:B------:R-:W-:-:S05]  /*235b0*/  F2FP.SATFINITE.E5M2.F32.PACK_AB_MERGE_C R9, RZ, R2, RZ ;  /* 0x00000002ff09723e */ /* 0x000fca00048060ff */
[----:B------:R4:W-:Y:S01]  /*235c0*/  @!P5 STG.E.U8 desc[UR14][R28.64+0xf0], R9 ;  /* 0x0000f0091c00d986 */ /* 0x0009e2000c10110e */
[----:B------:R-:W-:Y:S01]  /*235d0*/  FMUL R0, R37, UR20 ;  /* 0x0000001425007c20 */ /* 0x000fe20008400000 */
[----:B--2---:R-:W-:-:S04]  /*235e0*/  FMUL R2, R36, UR20 ;  /* 0x0000001424027c20 */ /* 0x004fc80008400000 */
[----:B0-----:R-:W-:Y:S01]  /*235f0*/  F2FP.SATFINITE.E5M2.F32.PACK_AB_MERGE_C R7, RZ, R0, RZ ;  /* 0x00000000ff07723e */ /* 0x001fe200048060ff */
[----:B---3--:R-:W-:Y:S01]  /*23600*/  FMUL R3, R35, UR20 ;  /* 0x0000001423037c20 */ /* 0x008fe20008400000 */
[----:B------:R-:W-:-:S04]  /*23610*/  F2FP.SATFINITE.E5M2.F32.PACK_AB_MERGE_C R11, RZ, R2, RZ ;  /* 0x00000002ff0b723e */ /* 0x000fc800048060ff */
[----:B------:R-:W-:Y:S01]  /*23620*/  F2FP.SATFINITE.E5M2.F32.PACK_AB_MERGE_C R3, RZ, R3, RZ ;  /* 0x00000003ff03723e */ /* 0x000fe200048060ff */
[----:B------:R4:W-:Y:S04]  /*23630*/  @!P6 STG.E.U8 desc[UR14][R28.64+0xf1], R7 ;  /* 0x0000f1071c00e986 */ /* 0x0009e8000c10110e */
[----:B------:R4:W-:Y:S04]  /*23640*/  @!P2 STG.E.U8 desc[UR14][R30.64+0xf8], R11 ;  /* 0x0000f80b1e00a986 */ /* 0x0009e8000c10110e */
[----:B------:R4:W-:Y:S01]  /*23650*/  @!P1 STG.E.U8 desc[UR14][R30.64+0xf9], R3 ;  /* 0x0000f9031e009986 */ /* 0x0009e2000c10110e */
[----:B-----5:R-:W-:Y:S01]  /*23660*/  FMUL R4, R33, UR20 ;  /* 0x0000001421047c20 */ /* 0x020fe20008400000 */
[----:B-1----:R-:W-:-:S04]  /*23670*/  FMUL R5, R32, UR20 ;  /* 0x0000001420057c20 */ /* 0x002fc80008400000 */
[----:B------:R-:W-:Y:S02]  /*23680*/  F2FP.SATFINITE.E5M2.F32.PACK_AB_MERGE_C R13, RZ, R4, RZ ;  /* 0x00000004ff0d723e */ /* 0x000fe400048060ff */
[----:B------:R-:W-:-:S03]  /*23690*/  F2FP.SATFINITE.E5M2.F32.PACK_AB_MERGE_C R5, RZ, R5, RZ ;  /* 0x00000005ff05723e */ /* 0x000fc600048060ff */
[----:B------:R4:W-:Y:S04]  /*236a0*/  @!P3 STG.E.U8 desc[UR14][R28.64+0xf8], R13 ;  /* 0x0000f80d1c00b986 */ /* 0x0009e8000c10110e */
[----:B------:R4:W-:Y:S02]  /*236b0*/  @!P0 STG.E.U8 desc[UR14][R28.64+0xf9], R5 ;  /* 0x0000f9051c008986 */ /* 0x0009e4000c10110e */
.L_x_551:
[----:B------:R-:W-:Y:S05]  /*236c0*/  BSYNC B0 ;  /* 0x0000000000007941 */ /* 0x000fea0003800000 */
.L_x_37:
[----:B--2-4-:R-:W2:Y:S04]  /*236d0*/  LDL.LU R3, [R1+0x45c] ;  /* 0x00045c0001037983 */ /* 0x014ea80000300800 */
[----:B------:R-:W2:Y:S01]  /*236e0*/  LDL.LU R2, [R1+0x460] ;  /* 0x0004600001027983 */ /* 0x000ea20000300800 */
[----:B------:R-:W-:Y:S01]  /*236f0*/  ULDC UR6, c[0x0][0xc] ;  /* 0x0000030000067ab9 */ /* 0x000fe20000000800 */
[----:B------:R-:W-:Y:S01]  /*23700*/  ULDC UR7, c[0x0][0x10] ;  /* 0x0000040000077ab9 */ /* 0x000fe20000000800 */
[----:B---3--:R-:W2:Y:S01]  /*23710*/  LDC R5, c[0x0][0x14] ;  /* 0x00000500ff057b82 */ /* 0x008ea20000000800 */
[----:B------:R-:W-:Y:S01]  /*23720*/  UIMAD.WIDE.U32 UR6, UR6, UR7, URZ ;  /* 0x00000007060672a5 */ /* 0x000fe2000f8e003f */
[----:B-----5:R-:W-:Y:S01]  /*23730*/  PRMT R0, RZ, 0x7610, R0 ;  /* 0x00007610ff007816 */ /* 0x020fe20000000000 */
[----:B------:R-:W-:-:S04]  /*23740*/  UMOV UR10, 0xffffffff ;  /* 0xffffffff000a7882 */ /* 0x000fc80000000000 */
[----:B--2---:R-:W-:-:S04]  /*23750*/  IMAD.WIDE.U32 R2, R5, UR6, R2 ;  /* 0x0000000605027c25 */ /* 0x004fc8000f8e0002 */
[----:B------:R-:W-:Y:S01]  /*23760*/  IMAD R5, R5, UR7, RZ ;  /* 0x0000000705057c24 */ /* 0x000fe2000f8e02ff */
[----:B------:R-:W-:Y:S01]  /*23770*/  ULDC.64 UR6, c[0x0][0x650] ;  /* 0x0001940000067ab9 */ /* 0x000fe20000000a00 */
[----:B------:R-:W-:Y:S01]  /*23780*/  IMAD.MOV.U32 R11, RZ, RZ, R2 ;  /* 0x000000ffff0b7224 */ /* 0x000fe200078e0002 */
[----:B------:R-:W-:Y:S01]  /*23790*/  ISETP.GE.U32.AND P0, PT, R2, UR6, PT ;  /* 0x0000000602007c0c */ /* 0x000fe2000bf06070 */
[----:B------:R-:W-:Y:S02]  /*237a0*/  IMAD.IADD R13, R3, 0x1, R5 ;  /* 0x00000001030d7824 */ /* 0x000fe400078e0205 */
[----:B------:R-:W-:-:S03]  /*237b0*/  IMAD.MOV.U32 R2, RZ, RZ, -0x1 ;  /* 0xffffffffff027424 */ /* 0x000fc600078e00ff */
[----:B------:R2:W-:Y:S01]  /*237c0*/  STL [R1+0x45c], R13 ;  /* 0x00045c0d01007387 */ /* 0x0005e20000100800 */
[----:B------:R-:W-:-:S03]  /*237d0*/  ISETP.GE.U32.AND.EX P0, PT, R13, UR7, PT, P0 ;  /* 0x000000070d007c0c */ /* 0x000fc6000bf06100 */
[----:B------:R2:W-:Y:S04]  /*237e0*/  STL [R1+0x460], R11 ;  /* 0x0004600b01007387 */ /* 0x0005e80000100800 */
[----:B------:R2:W-:Y:S06]  /*237f0*/  STL [R1+0x464], R2 ;  /* 0x0004640201007387 */ /* 0x0005ec0000100800 */
[----:B------:R-:W-:Y:S05]  /*23800*/  @P0 BRA `(.L_x_552) ;  /* 0x0000000400740947 */ /* 0x000fea0003800000 */
[----:B------:R-:W3:Y:S01]  /*23810*/  S2R R8, SR_CTAID.X ;  /* 0x0000000000087919 */ /* 0x000ee20000002500 */
[----:B------:R-:W-:Y:S01]  /*23820*/  ULDC.64 UR18, c[0x0][0x628] ;  /* 0x00018a0000127ab9 */ /* 0x000fe20000000a00 */
[----:B------:R-:W4:Y:S01]  /*23830*/  LDC R9, c[0x0][0x144] ;  /* 0x00005100ff097b82 */ /* 0x000f220000000800 */
[----:B------:R-:W-:Y:S01]  /*23840*/  ULDC UR6, c[0x0][0x150] ;  /* 0x0000540000067ab9 */ /* 0x000fe20000000800 */
[----:B------:R-:W1:Y:S01]  /*23850*/  S2R R12, SR_CTAID.Y ;  /* 0x00000000000c7919 */ /* 0x000e620000002600 */
[----:B------:R-:W-:Y:S01]  /*23860*/  ISETP.NE.U32.AND P0, PT, RZ, UR18, PT ;  /* 0x00000012ff007c0c */ /* 0x000fe2000bf05070 */
[----:B------:R-:W-:Y:S01]  /*23870*/  ULDC UR23, c[0x0][0x630] ;  /* 0x00018c0000177ab9 */ /* 0x000fe20000000800 */
[----:B------:R-:W-:Y:S02]  /*23880*/  R2UR UR16, R11 ;  /* 0x000000000b1072ca */ /* 0x000fe400000e0000 */
[----:B------:R-:W-:Y:S01]  /*23890*/  ISETP.NE.AND.EX P0, PT, RZ, UR19, PT, P0 ;  /* 0x00000013ff007c0c */ /* 0x000fe2000bf05300 */
[----:B0-----:R-:W0:Y:S01]  /*238a0*/  LDC.64 R6, c[0x0][0x620] ;  /* 0x00018800ff067b82 */ /* 0x001e220000000a00 */
[----:B------:R-:W-:-:S02]  /*238b0*/  R2UR UR17, R13 ;  /* 0x000000000d1172ca */ /* 0x000fc400000e0000 */
[----:B---3--:R-:W-:-:S05]  /*238c0*/  I2FP.F32.U32 R0, R8 ;  /* 0x0000000800007245 */ /* 0x008fca0000201000 */
[----:B------:R-:W-:-:S06]  /*238d0*/  FMUL R0, R0, UR6 ;  /* 0x0000000600007c20 */ /* 0x000fcc0008400000 */
[----:B------:R-:W3:Y:S01]  /*238e0*/  F2I.U32.TRUNC.NTZ R0, R0 ;  /* 0x0000000000007305 */ /* 0x000ee2000020f000 */
[----:B-1----:R-:W-:Y:S05]  /*238f0*/  @!P0 BRA `(.L_x_553) ;  /* 0x0000000000308947 */ /* 0x002fea0003800000 */
        /* <DEDUP_REMOVED lines=12> */
.L_x_553:
[----:B------:R-:W-:Y:S01]  /*239c0*/  USHF.R.U64 UR10, UR16, UR23, UR17 ;  /* 0x00000017100a7299 */ /* 0x000fe20008001211 */
[----:B------:R-:W1:Y:S01]  /*239d0*/  LDC.64 R20, c[0x0][0x640] ;  /* 0x00019000ff147b82 */ /* 0x000e620000000a00 */
[----:B------:R-:W-:Y:S01]  /*239e0*/  USHF.R.U32.HI UR6, URZ, UR23, UR17 ;  /* 0x000000173f067299 */ /* 0x000fe20008011611 */
[----:B---3--:R-:W-:Y:S02]  /*239f0*/  IMAD.MOV R10, RZ, RZ, -R0 ;  /* 0x000000ffff0a7224 */ /* 0x008fe400078e0a00 */
[----:B--2---:R-:W-:Y:S01]  /*23a00*/  IMAD.MOV.U32 R2, RZ, RZ, R11 ;  /* 0x000000ffff027224 */ /* 0x004fe200078e000b */
[----:B------:R-:W-:Y:S01]  /*23a10*/  IADD3 R5, P0, RZ, -UR10, RZ ;  /* 0x8000000aff057c10 */ /* 0x000fe2000ff1e0ff */
[----:B----4-:R-:W-:Y:S02]  /*23a20*/  IMAD R17, R9, R10, R8 ;  /* 0x0000000a09117224 */ /* 0x010fe400078e0208 */
[----:B------:R-:W2:Y:S02]  /*23a30*/  LDC R4, c[0x0][0x618] ;  /* 0x00018600ff047b82 */ /* 0x000ea40000000800 */
[----:B------:R-:W-:Y:S01]  /*23a40*/  IMAD.X R3, RZ, RZ, ~UR6, P0 ;  /* 0x80000006ff037e24 */ /* 0x000fe200080e06ff */
[----:B------:R-:W-:-:S03]  /*23a50*/  ULDC UR6, c[0x0][0x154] ;  /* 0x0000550000067ab9 */ /* 0x000fc60000000800 */
[-C--:B0-----:R-:W-:Y:S02]  /*23a60*/  IMAD R0, R3, R6.reuse, RZ ;  /* 0x0000000603007224 */ /* 0x081fe400078e02ff */
[----:B------:R-:W0:Y:S01]  /*23a70*/  LDC R14, c[0x0][0x608] ;  /* 0x00018200ff0e7b82 */ /* 0x000e220000000800 */
[----:B------:R-:W-:Y:S02]  /*23a80*/  IMAD.MOV.U32 R3, RZ, RZ, R13 ;  /* 0x000000ffff037224 */ /* 0x000fe400078e000d */
[----:B------:R-:W-:-:S05]  /*23a90*/  IMAD.WIDE.U32 R2, R5, R6, R2 ;  /* 0x0000000605027225 */ /* 0x000fca00078e0002 */
[----:B------:R-:W3:Y:S01]  /*23aa0*/  LDC R18, c[0x0][0x658] ;  /* 0x00019600ff127b82 */ /* 0x000ee20000000800 */
[----:B------:R-:W-:Y:S01]  /*23ab0*/  IMAD R5, R5, R7, R0 ;  /* 0x0000000705057224 */ /* 0x000fe200078e0200 */
[----:B------:R-:W-:Y:S01]  /*23ac0*/  I2FP.F32.U32 R0, R12 ;  /* 0x0000000c00007245 */ /* 0x000fe20000201000 */
[----:B------:R-:W-:Y:S01]  /*23ad0*/  IMAD.MOV.U32 R7, RZ, RZ, 0x1 ;  /* 0x00000001ff077424 */ /* 0x000fe200078e00ff */
[----:B-1----:R-:W-:Y:S01]  /*23ae0*/  ISETP.NE.U32.AND P0, PT, R20, RZ, PT ;  /* 0x000000ff1400720c */ /* 0x002fe20003f05070 */
[----:B------:R-:W-:Y:S02]  /*23af0*/  IMAD.IADD R3, R3, 0x1, R5 ;  /* 0x0000000103037824 */ /* 0x000fe400078e0205 */
[----:B------:R-:W-:Y:S01]  /*23b00*/  FMUL R0, R0, UR6 ;  /* 0x0000000600007c20 */ /* 0x000fe20008400000 */
[----:B------:R-:W1:Y:S01]  /*23b10*/  LDC R15, c[0x0][0x148] ;  /* 0x00005200ff0f7b82 */ /* 0x000e620000000800 */
[----:B------:R-:W-:Y:S01]  /*23b20*/  ISETP.NE.AND.EX P0, PT, R21, RZ, PT, P0 ;  /* 0x000000ff1500720c */ /* 0x000fe20003f05300 */
[----:B------:R-:W-:Y:S01]  /*23b30*/  IMAD.MOV.U32 R5, RZ, RZ, -0x1 ;  /* 0xffffffffff057424 */ /* 0x000fe200078e00ff */
[-CC-:B--2---:R-:W-:Y:S01]  /*23b40*/  SHF.R.U64 R10, R2, R4.reuse, R3.reuse ;  /* 0x00000004020a7219 */ /* 0x184fe20000001203 */
[----:B------:R2:W4:Y:S01]  /*23b50*/  F2I.U32.TRUNC.NTZ R13, R0 ;  /* 0x00000000000d7305 */ /* 0x000522000020f000 */
[----:B------:R-:W-:-:S03]  /*23b60*/  SHF.R.U32.HI R3, RZ, R4, R3 ;  /* 0x00000004ff037219 */ /* 0x000fc60000011603 */
[----:B------:R-:W1:Y:S01]  /*23b70*/  LDC R16, c[0x0][0x600] ;  /* 0x00018000ff107b82 */ /* 0x000e620000000800 */
[-CC-:B0-----:R-:W-:Y:S02]  /*23b80*/  SHF.R.U64 R8, R10, R14.reuse, R3.reuse ;  /* 0x0000000e0a087219 */ /* 0x181fe40000001203 */
[----:B------:R-:W-:-:S05]  /*23b90*/  SHF.R.U32.HI R3, RZ, R14, R3 ;  /* 0x0000000eff037219 */ /* 0x000fca0000011603 */
[----:B------:R-:W0:Y:S01]  /*23ba0*/  LDC R22, c[0x0][0x648] ;  /* 0x00019200ff167b82 */ /* 0x000e220000000800 */
[-CC-:B---3--:R-:W-:Y:S02]  /*23bb0*/  SHF.R.U64 R11, R8, R18.reuse, R3.reuse ;  /* 0x00000012080b7219 */ /* 0x188fe40000001203 */
[-C--:B------:R-:W-:Y:S02]  /*23bc0*/  SHF.L.U32 R5, R5, R18.reuse, RZ ;  /* 0x0000001205057219 */ /* 0x080fe400000006ff */
[-C--:B------:R-:W-:Y:S01]  /*23bd0*/  SHF.R.U32.HI R3, RZ, R18.reuse, R3 ;  /* 0x00000012ff037219 */ /* 0x080fe20000011603 */
[----:B------:R-:W-:Y:S01]  /*23be0*/  IMAD.MOV.U32 R2, RZ, RZ, R11 ;  /* 0x000000ffff027224 */ /* 0x000fe200078e000b */
[----:B------:R-:W-:Y:S01]  /*23bf0*/  SHF.L.U32 R40, R7, R18, RZ ;  /* 0x0000001207287219 */ /* 0x000fe200000006ff */
[----:B------:R-:W3:Y:S01]  /*23c00*/  LDC R23, c[0x0][0x638] ;  /* 0x00018e00ff177b82 */ /* 0x000ee20000000800 */
[----:B------:R-:W-:-:S07]  /*23c10*/  LOP3.LUT R19, RZ, R5, RZ, 0x33, !PT ;  /* 0x00000005ff137212 */ /* 0x000fce00078e33ff */
[----:B------:R-:W0:Y:S01]  /*23c20*/  LDC R24, c[0x0][0x610] ;  /* 0x00018400ff187b82 */ /* 0x000e220000000800 */
[----:B--2-4-:R-:W-:Y:S05]  /*23c30*/  @!P0 BRA `(.L_x_554) ;  /* 0x0000000000288947 */ /* 0x014fea0003800000 */
[----:B------:R-:W2:Y:S02]  /*23c40*/  LDC R0, c[0x0][0x64c] ;  /* 0x00019300ff007b82 */ /* 0x000ea40000000800 */
[----:B--2---:R-:W-:-:S05]  /*23c50*/  IADD3 R7, P0, R11, R0, RZ ;  /* 0x000000000b077210 */ /* 0x004fca0007f1e0ff */
        /* <DEDUP_REMOVED lines=8> */
.L_x_554:
[----:B0-----:R-:W-:Y:S01]  /*23ce0*/  SHF.R.U64 R0, R2, R22, R3 ;  /* 0x0000001602007219 */ /* 0x001fe20000001203 */
[----:B-1----:R-:W-:Y:S01]  /*23cf0*/  VIADD R5, R16, 0xffffffff ;  /* 0xffffffff10057836 */ /* 0x002fe20000000000 */
[----:B------:R-:W-:Y:S01]  /*23d00*/  LOP3.LUT R3, R8, R19, RZ, 0xc0, !PT ;  /* 0x0000001308037212 */ /* 0x000fe200078ec0ff */
[----:B------:R-:W-:Y:S02]  /*23d10*/  IMAD.MOV R13, RZ, RZ, -R13 ;  /* 0x000000ffff0d7224 */ /* 0x000fe400078e0a0d */
[----:B------:R-:W-:Y:S02]  /*23d20*/  IMAD.MOV R2, RZ, RZ, -R0 ;  /* 0x000000ffff027224 */ /* 0x000fe400078e0a00 */
[----:B------:R-:W-:Y:S01]  /*23d30*/  IMAD R40, R40, R0, R3 ;  /* 0x0000000028287224 */ /* 0x000fe200078e0203 */
[----:B------:R-:W-:Y:S01]  /*23d40*/  LOP3.LUT R3, R10, R5, RZ, 0xc0, !PT ;  /* 0x000000050a037212 */ /* 0x000fe200078ec0ff */
[----:B------:R-:W-:Y:S02]  /*23d50*/  @P4 IMAD R17, R15, R13, R12 ;  /* 0x0000000d0f114224 */ /* 0x000fe400078e020c */
[----:B---3--:R-:W-:-:S02]  /*23d60*/  IMAD R0, R2, R23, R11 ;  /* 0x0000001702007224 */ /* 0x008fc400078e020b */
[----:B------:R-:W-:Y:S02]  /*23d70*/  IMAD.MOV.U32 R2, RZ, RZ, 0x1 ;  /* 0x00000001ff027424 */ /* 0x000fe400078e00ff */
[----:B------:R-:W-:Y:S02]  /*23d80*/  IMAD R40, R40, R24, R17 ;  /* 0x0000001828287224 */ /* 0x000fe400078e0211 */
[----:B------:R-:W-:Y:S01]  /*23d90*/  IMAD R3, R0, R16, R3 ;  /* 0x0000001000037224 */ /* 0x000fe200078e0203 */
[----:B------:R-:W-:-:S04]  /*23da0*/  PRMT R0, R2, 0x7610, R0 ;  /* 0x0000761002007816 */ /* 0x000fc80000000000 */
[----:B------:R-:W-:Y:S02]  /*23db0*/  SEL R2, R3, R40, !P4 ;  /* 0x0000002803027207 */ /* 0x000fe40006000000 */
[----:B------:R-:W-:-:S03]  /*23dc0*/  SEL R40, R40, R3, !P4 ;  /* 0x0000000328287207 */ /* 0x000fc60006000000 */
[----:B------:R3:W-:Y:S04]  /*23dd0*/  STL [R1+0x464], R2 ;  /* 0x0004640201007387 */ /* 0x0007e80000100800 */
.L_x_552:
[----:B------:R4:W-:Y:S01]  /*23de0*/  STL [R1+0x468], R40 ;  /* 0x0004682801007387 */ /* 0x0009e20000100800 */
[----:B------:R-:W-:-:S13]  /*23df0*/  LOP3.LUT P0, RZ, R0, 0xff, RZ, 0xc0, !PT ;  /* 0x000000ff00ff7812 */ /* 0x000fda000780c0ff */
[----:B----4-:R-:W-:Y:S05]  /*23e00*/  @P0 BRA `(.L_x_555) ;  /* 0xfffffdd400540947 */ /* 0x010fea000383ffff */
[----:B------:R-:W-:Y:S05]  /*23e10*/  EXIT ;  /* 0x000000000000794d */ /* 0x000fea0003800000 */
.L_x_7:
[----:B0-----:R-:W2:Y:S01]  /*23e20*/  LDL R16, [R1+0x460] ;  /* 0x0004600001107983 */ /* 0x001ea20000100800 */
[----:B------:R-:W-:-:S03]  /*23e30*/  ULDC.64 UR4, c[0x0][0x650] ;  /* 0x0001940000047ab9 */ /* 0x000fc60000000a00 */
[----:B------:R-:W3:Y:S01]  /*23e40*/  LDL R20, [R1+0x45c] ;  /* 0x00045c0001147983 */ /* 0x000ee20000100800 */
[----:B------:R-:W-:Y:S01]  /*23e50*/  PRMT R0, RZ, 0x7610, R0 ;  /* 0x00007610ff007816 */ /* 0x000fe20000000000 */
[----:B------:R-:W-:Y:S02]  /*23e60*/  IMAD.MOV.U32 R5, RZ, RZ, -0x1 ;  /* 0xffffffffff057424 */ /* 0x000fe400078e00ff */
[----:B------:R-:W-:Y:S02]  /*23e70*/  IMAD.MOV.U32 R4, RZ, RZ, -0x1 ;  /* 0xffffffffff047424 */ /* 0x000fe400078e00ff */
[----:B------:R-:W-:Y:S01]  /*23e80*/  IMAD.MOV.U32 R10, RZ, RZ, -0x1 ;  /* 0xffffffffff0a7424 */ /* 0x000fe200078e00ff */
[----:B--2---:R-:W-:-:S04]  /*23e90*/  ISETP.GE.U32.AND P0, PT, R16, UR4, PT ;  /* 0x0000000410007c0c */ /* 0x004fc8000bf06070 */
[----:B---3--:R-:W-:-:S13]  /*23ea0*/  ISETP.GE.U32.AND.EX P0, PT, R20, UR5, PT, P0 ;  /* 0x0000000514007c0c */ /* 0x008fda000bf06100 */
[----:B------:R-:W-:Y:S05]  /*23eb0*/  @P0 BRA `(.L_x_556) ;  /* 0x0000000400300947 */ /* 0x000fea0003800000 */
[----:B------:R-:W0:Y:S01]  /*23ec0*/  LDC.64 R14, c[0x0][0x628] ;  /* 0x00018a00ff0e7b82 */ /* 0x000e220000000a00 */
[----:B------:R-:W-:Y:S02]  /*23ed0*/  IMAD.MOV.U32 R8, RZ, RZ, R16 ;  /* 0x000000ffff087224 */ /* 0x000fe400078e0010 */
[----:B------:R-:W-:-:S05]  /*23ee0*/  IMAD.MOV.U32 R9, RZ, RZ, R20 ;  /* 0x000000ffff097224 */ /* 0x000fca00078e0014 */
[----:B------:R-:W1:Y:S08]  /*23ef0*/  LDC R10, c[0x0][0x630] ;  /* 0x00018c00ff0a7b82 */ /* 0x000e700000000800 */
[----:B------:R-:W2:Y:S01]  /*23f00*/  LDC.64 R18, c[0x0][0x620] ;  /* 0x00018800ff127b82 */ /* 0x000ea20000000a00 */
[----:B0-----:R-:W-:-:S04]  /*23f10*/  ISETP.NE.U32.AND P0, PT, R14, RZ, PT ;  /* 0x000000ff0e00720c */ /* 0x001fc80003f05070 */
[----:B------:R-:W-:-:S13]  /*23f20*/  ISETP.NE.AND.EX P0, PT, R15, RZ, PT, P0 ;  /* 0x000000ff0f00720c */ /* 0x000fda0003f05300 */
[----:B-12---:R-:W-:Y:S05]  /*23f30*/  @!P0 BRA `(.L_x_557) ;  /* 0x0000000000288947 */ /* 0x006fea0003800000 */
[----:B------:R-:W0:Y:S02]  /*23f40*/  LDC R0, c[0x0][0x634] ;  /* 0x00018d00ff007b82 */ /* 0x000e240000000800 */
[----:B0-----:R-:W-:-:S05]  /*23f50*/  IADD3 R9, P0, R16, R0, RZ ;  /* 0x0000000010097210 */ /* 0x001fca0007f1e0ff */
        /* <DEDUP_REMOVED lines=8> */
.L_x_557:
[----:B------:R-:W0:Y:S01]  /*23fe0*/  LDC.64 R22, c[0x0][0x640] ;  /* 0x00019000ff167b82 */ /* 0x000e220000000a00 */
[-CC-:B------:R-:W-:Y:S01]  /*23ff0*/  SHF.R.U64 R14, R8, R10.reuse, R9.reuse ;  /* 0x0000000a080e7219 */ /* 0x180fe20000001209 */
[----:B------:R-:W-:Y:S01]  /*24000*/  IMAD.MOV.U32 R4, RZ, RZ, R16 ;  /* 0x000000ffff047224 */ /* 0x000fe200078e0010 */
[----:B------:R-:W-:Y:S01]  /*24010*/  SHF.R.U32.HI R0, RZ, R10, R9 ;  /* 0x0000000aff007219 */ /* 0x000fe20000011609 */
[----:B------:R-:W-:Y:S01]  /*24020*/  IMAD.MOV.U32 R24, RZ, RZ, 0x1 ;  /* 0x00000001ff187424 */ /* 0x000fe200078e00ff */
[----:B------:R-:W-:-:S03]  /*24030*/  IADD3 R7, P0, RZ, -R14, RZ ;  /* 0x8000000eff077210 */ /* 0x000fc60007f1e0ff */
[----:B------:R-:W1:Y:S02]  /*24040*/  LDC R6, c[0x0][0x618] ;  /* 0x00018600ff067b82 */ /* 0x000e640000000800 */
[----:B------:R-:W-:-:S04]  /*24050*/  IMAD.X R5, RZ, RZ, ~R0, P0 ;  /* 0x000000ffff057224 */ /* 0x000fc800000e0e00 */
[-C--:B------:R-:W-:Y:S02]  /*24060*/  IMAD R0, R5, R18.reuse, RZ ;  /* 0x0000001205007224 */ /* 0x080fe400078e02ff */
[----:B------:R-:W2:Y:S01]  /*24070*/  LDC R8, c[0x0][0x608] ;  /* 0x00018200ff087b82 */ /* 0x000ea20000000800 */
[----:B------:R-:W-:Y:S02]  /*24080*/  IMAD.MOV.U32 R5, RZ, RZ, R20 ;  /* 0x000000ffff057224 */ /* 0x000fe400078e0014 */
[----:B------:R-:W-:-:S05]  /*24090*/  IMAD.WIDE.U32 R4, R7, R18, R4 ;  /* 0x0000001207047225 */ /* 0x000fca00078e0004 */
[----:B------:R-:W3:Y:S01]  /*240a0*/  LDC R21, c[0x0][0x658] ;  /* 0x00019600ff157b82 */ /* 0x000ee20000000800 */
[----:B------:R-:W-:Y:S01]  /*240b0*/  IMAD R7, R7, R19, R0 ;  /* 0x0000001307077224 */ /* 0x000fe200078e0200 */
[----:B0-----:R-:W-:-:S03]  /*240c0*/  ISETP.NE.U32.AND P0, PT, R22, RZ, PT ;  /* 0x000000ff1600720c */ /* 0x001fc60003f05070 */
[----:B------:R-:W-:Y:S01]  /*240d0*/  IMAD.IADD R5, R5, 0x1, R7 ;  /* 0x0000000105057824 */ /* 0x000fe200078e0207 */
[----:B------:R-:W-:Y:S02]  /*240e0*/  ISETP.NE.AND.EX P0, PT, R23, RZ, PT, P0 ;  /* 0x000000ff1700720c */ /* 0x000fe40003f05300 */
[----:B------:R-:W0:Y:S02]  /*240f0*/  LDC R16, c[0x0][0x600] ;  /* 0x00018000ff107b82 */ /* 0x000e240000000800 */
[-CC-:B-1----:R-:W-:Y:S01]  /*24100*/  SHF.R.U64 R10, R4, R6.reuse, R5.reuse ;  /* 0x00000006040a7219 */ /* 0x182fe20000001205 */
[----:B------:R-:W-:Y:S01]  /*24110*/  IMAD.MOV.U32 R4, RZ, RZ, -0x1 ;  /* 0xffffffffff047424 */ /* 0x000fe200078e00ff */
[----:B------:R-:W-:-:S04]  /*24120*/  SHF.R.U32.HI R5, RZ, R6, R5 ;  /* 0x00000006ff057219 */ /* 0x000fc80000011605 */
[----:B------:R-:W1:Y:S01]  /*24130*/  LDC R18, c[0x0][0x648] ;  /* 0x00019200ff127b82 */ /* 0x000e620000000800 */
[-CC-:B--2---:R-:W-:Y:S02]  /*24140*/  SHF.R.U64 R17, R10, R8.reuse, R5.reuse ;  /* 0x000000080a117219 */ /* 0x184fe40000001205 */
[----:B------:R-:W-:-:S05]  /*24150*/  SHF.R.U32.HI R0, RZ, R8, R5 ;  /* 0x00000008ff007219 */ /* 0x000fca0000011605 */
[----:B------:R-:W2:Y:S01]  /*24160*/  LDC R20, c[0x0][0x638] ;  /* 0x00018e00ff147b82 */ /* 0x000ea20000000800 */
[-C--:B---3--:R-:W-:Y:S02]  /*24170*/  SHF.L.U32 R4, R4, R21.reuse, RZ ;  /* 0x0000001504047219 */ /* 0x088fe400000006ff */
[-CC-:B------:R-:W-:Y:S02]  /*24180*/  SHF.R.U64 R19, R17, R21.reuse, R0.reuse ;  /* 0x0000001511137219 */ /* 0x180fe40000001200 */
[----:B------:R-:W-:Y:S02]  /*24190*/  LOP3.LUT R26, RZ, R4, RZ, 0x33, !PT ;  /* 0x00000004ff1a7212 */ /* 0x000fe400078e33ff */
[----:B------:R-:W-:Y:S01]  /*241a0*/  SHF.R.U32.HI R5, RZ, R21, R0 ;  /* 0x00000015ff057219 */ /* 0x000fe20000011600 */
[----:B------:R-:W3:Y:S01]  /*241b0*/  LDC R25, c[0x0][0x610] ;  /* 0x00018400ff197b82 */ /* 0x000ee20000000800 */
[----:B------:R-:W-:Y:S01]  /*241c0*/  IMAD.MOV.U32 R4, RZ, RZ, R19 ;  /* 0x000000ffff047224 */ /* 0x000fe200078e0013 */
[----:B------:R-:W-:Y:S06]  /*241d0*/  @!P0 BRA `(.L_x_558) ;  /* 0x0000000000288947 */ /* 0x000fec0003800000 */
        /* <DEDUP_REMOVED lines=10> */
.L_x_558:
[----:B-1----:R-:W-:Y:S01]  /*24280*/  SHF.R.U64 R3, R4, R18, R5 ;  /* 0x0000001204037219 */ /* 0x002fe20000001205 */
[----:B0-----:R-:W-:Y:S01]  /*24290*/  VIADD R5, R16, 0xffffffff ;  /* 0xffffffff10057836 */ /* 0x001fe20000000000 */
[----:B------:R-:W-:Y:S01]  /*242a0*/  SHF.L.U32 R24, R24, R21, RZ ;  /* 0x0000001518187219 */ /* 0x000fe200000006ff */
[----:B------:R-:W-:Y:S01]  /*242b0*/  @P4 IMAD R11, R13, R12, R2 ;  /* 0x0000000c0d0b4224 */ /* 0x000fe200078e0202 */
[----:B------:R-:W-:Y:S01]  /*242c0*/  LOP3.LUT R0, R17, R26, RZ, 0xc0, !PT ;  /* 0x0000001a11007212 */ /* 0x000fe200078ec0ff */
[----:B------:R-:W-:-:S04]  /*242d0*/  IMAD.MOV R4, RZ, RZ, -R3 ;  /* 0x000000ffff047224 */ /* 0x000fc800078e0a03 */
[----:B------:R-:W-:Y:S01]  /*242e0*/  IMAD R2, R24, R3, R0 ;  /* 0x0000000318027224 */ /* 0x000fe200078e0200 */
[----:B------:R-:W-:Y:S01]  /*242f0*/  LOP3.LUT R3, R10, R5, RZ, 0xc0, !PT ;  /* 0x000000050a037212 */ /* 0x000fe200078ec0ff */
[----:B--2---:R-:W-:Y:S02]  /*24300*/  IMAD R0, R4, R20, R19 ;  /* 0x0000001404007224 */ /* 0x004fe400078e0213 */
[----:B---3--:R-:W-:Y:S02]  /*24310*/  IMAD R5, R2, R25, R11 ;  /* 0x0000001902057224 */ /* 0x008fe400078e020b */
[----:B------:R-:W-:Y:S02]  /*24320*/  IMAD.MOV.U32 R4, RZ, RZ, 0x1 ;  /* 0x00000001ff047424 */ /* 0x000fe400078e00ff */
[----:B------:R-:W-:Y:S02]  /*24330*/  IMAD R2, R0, R16, R3 ;  /* 0x0000001000027224 */ /* 0x000fe400078e0203 */
[----:B------:R-:W-:Y:S01]  /*24340*/  IMAD.MOV.U32 R10, RZ, RZ, R14 ;  /* 0x000000ffff0a7224 */ /* 0x000fe200078e000e */
[----:B------:R-:W-:-:S02]  /*24350*/  PRMT R0, R4, 0x7610, R0 ;  /* 0x0000761004007816 */ /* 0x000fc40000000000 */
[----:B------:R-:W-:Y:S02]  /*24360*/  SEL R4, R2, R5, !P4 ;  /* 0x0000000502047207 */ /* 0x000fe40006000000 */
[----:B------:R-:W-:-:S07]  /*24370*/  SEL R5, R5, R2, !P4 ;  /* 0x0000000205057207 */ /* 0x000fce0006000000 */
.L_x_556:
[----:B------:R-:W-:-:S08]  /*24380*/  NOP ;  /* 0x0000000000007918 */ /* 0x000fd00000000000 */
[----:B------:R-:W0:-:S00]  /*24390*/  USETMAXREG.DEALLOC.CTAPOOL 0x18 ;  /* 0x00000018000079c8 */ /* 0x000e0000080e0500 */
[----:B------:R-:W-:-:S13]  /*243a0*/  ISETP.NE.AND P0, PT, RZ, UR8, PT ;  /* 0x00000008ff007c0c */ /* 0x000fda000bf05270 */
[----:B------:R-:W-:Y:S05]  /*243b0*/  @P0 EXIT ;  /* 0x000000000000094d */ /* 0x000fea0003800000 */
[----:B0-----:R-:W-:Y:S01]  /*243c0*/  LOP3.LUT P0, RZ, R0, 0xff, RZ, 0xc0, !PT ;  /* 0x000000ff00ff7812 */ /* 0x001fe2000780c0ff */
[----:B------:R-:W-:Y:S02]  /*243d0*/  IMAD.MOV.U32 R6, RZ, RZ, 0x1 ;  /* 0x00000001ff067424 */ /* 0x000fe400078e00ff */
[----:B------:R-:W-:-:S10]  /*243e0*/  IMAD.MOV.U32 R7, RZ, RZ, RZ ;  /* 0x000000ffff077224 */ /* 0x000fd400078e00ff */
[----:B------:R-:W-:Y:S05]  /*243f0*/  @!P0 BRA `(.L_x_559) ;  /* 0x0000000c00948947 */ /* 0x000fea0003800000 */
[----:B------:R-:W0:Y:S01]  /*24400*/  LDC R0, c[0x0][0x28c] ;  /* 0x0000a300ff007b82 */ /* 0x000e220000000800 */
[----:B------:R-:W-:Y:S01]  /*24410*/  ULDC UR5, c[0x0][0x658] ;  /* 0x0001960000057ab9 */ /* 0x000fe20000000800 */
[----:B------:R-:W-:Y:S01]  /*24420*/  UMOV UR9, 0xffffffff ;  /* 0xffffffff00097882 */ /* 0x000fe20000000000 */
[----:B------:R-:W-:Y:S01]  /*24430*/  UMOV UR11, 0x1 ;  /* 0x00000001000b7882 */ /* 0x000fe20000000000 */
[----:B------:R-:W-:Y:S01]  /*24440*/  USHF.L.U32 UR9, UR9, UR5, URZ ;  /* 0x0000000509097299 */ /* 0x000fe2000800063f */
[----:B------:R-:W-:Y:S01]  /*24450*/  BSSY B0, `(.L_x_559) ;  /* 0x00000df000007945 */ /* 0x000fe20003800000 */
[----:B------:R-:W-:Y:S01]  /*24460*/  ULDC UR7, c[0x0][0xc] ;  /* 0x0000030000077ab9 */ /* 0x000fe20000000800 */
[----:B------:R-:W-:Y:S01]  /*24470*/  ULDC UR10, c[0x0][0x10] ;  /* 0x00000400000a7ab9 */ /* 0x000fe20000000800 */
[----:B------:R-:W1:Y:S01]  /*24480*/  S2UR UR6, SR_CgaCtaId ;  /* 0x00000000000679c3 */ /* 0x000e620000008800 */
[----:B------:R-:W-:Y:S01]  /*24490*/  ULOP3.LUT UR15, URZ, UR9, URZ, 0x33, !UPT ;  /* 0x000000093f0f7292 */ /* 0x000fe2000f8e333f */
[----:B------:R-:W-:Y:S01]  /*244a0*/  IMAD.MOV.U32 R9, RZ, RZ, 0x1 ;  /* 0x00000001ff097424 */ /* 0x000fe200078e00ff */
[----:B------:R-:W-:Y:S01]  /*244b0*/  ULDC UR4, c[0x0][0x600] ;  /* 0x0001800000047ab9 */ /* 0x000fe20000000800 */
[----:B------:R-:W-:Y:S01]  /*244c0*/  IMAD.MOV.U32 R6, RZ, RZ, 0x1 ;  /* 0x00000001ff067424 */ /* 0x000fe200078e00ff */
[----:B------:R-:W-:Y:S01]  /*244d0*/  UMOV UR18, 0x5 ;  /* 0x0000000500127882 */ /* 0x000fe20000000000 */
[----:B------:R-:W-:Y:S01]  /*244e0*/  IMAD.MOV.U32 R7, RZ, RZ, RZ ;  /* 0x000000ffff077224 */ /* 0x000fe200078e00ff */
[----:B------:R-:W-:-:S02]  /*244f0*/  ULOP3.LUT UR27, UR13, 0x2, URZ, 0xfc, !UPT ;  /* 0x000000020d1b7892 */ /* 0x000fc4000f8efc3f */
[----:B------:R-:W-:Y:S02]  /*24500*/  UIADD3 UR4, UR4, -0x1, URZ ;  /* 0xffffffff04047890 */ /* 0x000fe4000fffe03f */
[----:B------:R-:W-:Y:S01]  /*24510*/  USHF.L.U32 UR5, UR11, UR5, URZ ;  /* 0x000000050b057299 */ /* 0x000fe2000800063f */
[----:B------:R-:W-:Y:S01]  /*24520*/  ULDC.64 UR28, c[0x0][0x198] ;  /* 0x00006600001c7ab9 */ /* 0x000fe20000000a00 */
[----:B0-----:R-:W-:-:S05]  /*24530*/  VIADD R0, R0, 0x3f ;  /* 0x0000003f00007836 */ /* 0x001fca0000000000 */
[----:B------:R-:W-:Y:S01]  /*24540*/  SHF.R.S32.HI R3, RZ, 0x1f, R0 ;  /* 0x0000001fff037819 */ /* 0x000fe20000011400 */
[----:B-1----:R-:W-:-:S03]  /*24550*/  ULOP3.LUT UR8, UR6, 0x1, URZ, 0xc0, !UPT ;  /* 0x0000000106087892 */ /* 0x002fc6000f8ec03f */
[----:B------:R-:W-:Y:S01]  /*24560*/  LEA.HI R0, R3, R0, RZ, 0x6 ;  /* 0x0000000003007211 */ /* 0x000fe200078f30ff */
[----:B------:R-:W-:Y:S02]  /*24570*/  USHF.R.U32.HI UR30, URZ, 0x1, UR6 ;  /* 0x000000013f1e7899 */ /* 0x000fe40008011606 */
[----:B------:R-:W-:Y:S01]  /*24580*/  USHF.L.U32 UR14, UR6, 0x7, URZ ;  /* 0x00000007060e7899 */ /* 0x000fe2000800063f */
[----:B------:R-:W-:Y:S01]  /*24590*/  SHF.R.S32.HI R0, RZ, 0x6, R0 ;  /* 0x00000006ff007819 */ /* 0x000fe20000011400 */
[----:B------:R-:W-:Y:S02]  /*245a0*/  USHF.L.U32 UR31, UR6, 0xd, URZ ;  /* 0x0000000d061f7899 */ /* 0x000fe4000800063f */
[----:B------:R-:W-:Y:S02]  /*245b0*/  ULOP3.LUT UR6, UR6, 0xfffffffe, URZ, 0xc0, !UPT ;  /* 0xfffffffe06067892 */ /* 0x000fe4000f8ec03f */
[----:B------:R-:W-:Y:S01]  /*245c0*/  UISETP.GT.U32.AND UP0, UPT, UR8, 0xffff, UPT ;  /* 0x0000ffff0800788c */ /* 0x000fe2000bf04070 */
[----:B------:R-:W-:Y:S01]  /*245d0*/  VIADD R15, R0, 0x1 ;  /* 0x00000001000f7836 */ /* 0x000fe20000000000 */
[----:B------:R-:W-:-:S02]  /*245e0*/  USHF.L.U32 UR16, UR11, UR6, URZ ;  /* 0x000000060b107299 */ /* 0x000fc4000800063f */
[----:B------:R-:W-:Y:S02]  /*245f0*/  ULOP3.LUT UR9, UR6, 0x1, URZ, 0xfc, !UPT ;  /* 0x0000000106097892 */ /* 0x000fe4000f8efc3f */
[----:B------:R-:W-:Y:S02]  /*24600*/  UIMAD.WIDE.U32 UR6, UR7, UR10, URZ ;  /* 0x0000000a070672a5 */ /* 0x000fe4000f8e003f */
[----:B------:R-:W-:Y:S01]  /*24610*/  USEL UR8, UR8, 0xffff, !UP0 ;  /* 0x0000ffff08087887 */ /* 0x000fe2000c000000 */
[----:B------:R-:W-:Y:S01]  /*24620*/  ULDC UR10, c[0x0][0x14] ;  /* 0x00000500000a7ab9 */ /* 0x000fe20000000800 */
[----:B------:R-:W-:Y:S02]  /*24630*/  USHF.L.U32 UR9, UR11, UR9, URZ ;  /* 0x000000090b097299 */ /* 0x000fe4000800063f */
[----:B------:R-:W-:Y:S02]  /*24640*/  UIMAD.WIDE.U32 UR24, UR6, UR10, URZ ;  /* 0x0000000a061872a5 */ /* 0x000fe4000f8e003f */
[----:B------:R-:W-:-:S02]  /*24650*/  UIMAD UR17, UR7, UR10, URZ ;  /* 0x0000000a071172a4 */ /* 0x000fc4000f8e023f */
[----:B------:R-:W-:Y:S02]  /*24660*/  ULOP3.LUT UR8, UR8, 0xffff, URZ, 0xc0, !UPT ;  /* 0x0000ffff08087892 */ /* 0x000fe4000f8ec03f */
[----:B------:R-:W-:Y:S02]  /*24670*/  ULOP3.LUT UR14, UR14, 0x80, URZ, 0xc0, !UPT ;  /* 0x000000800e0e7892 */ /* 0x000fe4000f8ec03f */
[----:B------:R-:W-:Y:S02]  /*24680*/  ULOP3.LUT UR16, UR16, UR9, URZ, 0xfc, !UPT ;  /* 0x0000000910107292 */ /* 0x000fe4000f8efc3f */
[----:B------:R-:W-:Y:S02]  /*24690*/  UIADD3 UR17, UR25, UR17, URZ ;  /* 0x0000001119117290 */ /* 0x000fe4000fffe03f */
[----:B------:R-:W-:-:S12]  /*246a0*/  USHF.L.U32 UR18, UR18, UR8, URZ ;  /* 0x0000000812127299 */ /* 0x000fd8000800063f */
.L_x_570:
[----:B------:R-:W-:-:S03]  /*246b0*/  UMOV UR6, 0xffffffff ;  /* 0xffffffff00067882 */ /* 0x000fc60000000000 */
[----:B------:R-:W-:Y:S05]  /*246c0*/  BRA.DIV UR6, `(.L_x_560) ;  /* 0x0000001206487947 */ /* 0x000fea000b800000 */
[----:B------:R-:W-:-:S13]  /*246d0*/  ELECT P0, URZ, PT ;  /* 0x00000000003f782f */ /* 0x000fda0003800000 */
.L_x_584:
[----:B------:R-:W0:Y:S01]  /*246e0*/  LDC R2, c[0x0][0x28c] ;  /* 0x0000a300ff027b82 */ /* 0x000e220000000800 */
[----:B------:R-:W-:Y:S01]  /*246f0*/  BSSY B1, `(.L_x_561) ;  /* 0x000003c000017945 */ /* 0x000fe20003800000 */
[----:B0-----:R-:W-:-:S13]  /*24700*/  ISETP.LT.OR P0, PT, R2, 0x1, !P0 ;  /* 0x000000010200780c */ /* 0x001fda0004701670 */
[----:B------:R-:W-:Y:S05]  /*24710*/  @P0 BRA `(.L_x_562) ;  /* 0x0000000000e40947 */ /* 0x000fea0003800000 */
[----:B------:R-:W-:Y:S01]  /*24720*/  LEA R2, R5, UR30, 0x1 ;  /* 0x0000001e05027c11 */ /* 0x000fe2000f8e08ff */
[----:B------:R-:W-:Y:S01]  /*24730*/  IMAD.MOV.U32 R13, RZ, RZ, RZ ;  /* 0x000000ffff0d7224 */ /* 0x000fe200078e00ff */
[----:B------:R-:W-:Y:S01]  /*24740*/  LEA R4, R4, UR14, 0x8 ;  /* 0x0000000e04047c11 */ /* 0x000fe2000f8e40ff */
[----:B------:R-:W-:Y:S02]  /*24750*/  IMAD.MOV.U32 R3, RZ, RZ, R15 ;  /* 0x000000ffff037224 */ /* 0x000fe400078e000f */
[----:B------:R-:W-:Y:S02]  /*24760*/  IMAD.SHL.U32 R2, R2, 0x80, RZ ;  /* 0x0000008002027824 */ /* 0x000fe400078e00ff */
[----:B------:R-:W-:Y:S02]  /*24770*/  IMAD.MOV.U32 R5, RZ, RZ, R6 ;  /* 0x000000ffff057224 */ /* 0x000fe400078e0006 */
[----:B------:R-:W-:-:S07]  /*24780*/  IMAD.MOV.U32 R8, RZ, RZ, R7 ;  /* 0x000000ffff087224 */ /* 0x000fce00078e0007 */
.L_x_565:
[----:B------:R-:W0:Y:S01]  /*24790*/  S2R R12, SR_CgaCtaId ;  /* 0x00000000000c7919 */ /* 0x000e220000008800 */
[----:B------:R-:W-:Y:S01]  /*247a0*/  MOV R11, 0x400 ;  /* 0x00000400000b7802 */ /* 0x000fe20000000f00 */
[----:B------:R-:W1:Y:S03]  /*247b0*/  S2R R14, SR_TID.X ;  /* 0x00000000000e7919 */ /* 0x000e660000002100 */
[----:B0-----:R-:W-:Y:S02]  /*247c0*/  LEA R17, R12, R11, 0x18 ;  /* 0x0000000b0c117211 */ /* 0x001fe400078ec0ff */
[----:B------:R-:W-:Y:S02]  /*247d0*/  SHF.L.U32 R11, R5, 0x1f, RZ ;  /* 0x0000001f050b7819 */ /* 0x000fe400000006ff */
[----:B-1----:R-:W-:Y:S01]  /*247e0*/  LOP3.LUT P1, RZ, R14, 0x7f, RZ, 0xc0, !PT ;  /* 0x0000007f0eff7812 */ /* 0x002fe2000782c0ff */
[----:B------:R-:W-:-:S04]  /*247f0*/  IMAD R12, R8, 0x8, R17 ;  /* 0x00000008080c7824 */ /* 0x000fc800078e0211 */
[----:B------:R-:W0:Y:S02]  /*24800*/  SYNCS.PHASECHK.TRANS64.TRYWAIT P0, [R12+URZ+0x38], R11 ;  /* 0x0000380b0c0075a7 */ /* 0x000e24000800017f */
[----:B0-----:R-:W-:Y:S06]  /*24810*/  @!P0 BRA `(.L_x_563) ;  /* 0x0000001000148947 */ /* 0x001fec0003800000 */
.L_x_585:
[----:B0-----:R-:W0:Y:S01]  /*24820*/  @!P1 LDC R11, c[0x0][0x500] ;  /* 0x00014000ff0b9b82 */ /* 0x001e220000000800 */
[----:B------:R-:W-:-:S04]  /*24830*/  UPRMT UR6, UR27, 0x9910, URZ ;  /* 0x000099101b067896 */ /* 0x000fc8000800003f */
[----:B------:R-:W-:-:S06]  /*24840*/  UISETP.NE.AND UP0, UPT, UR6, 0x2, UPT ;  /* 0x000000020600788c */ /* 0x000fcc000bf05270 */
[----:B------:R-:W-:Y:S01]  /*24850*/  PLOP3.LUT P0, PT, PT, PT, UP0, 0x80, 0x0 ;  /* 0x000000000000781c */ /* 0x000fe20003f0f008 */
[----:B0-----:R0:W-:-:S12]  /*24860*/  @!P1 SYNCS.ARRIVE.TRANS64 RZ, [R12+URZ], R11 ;  /* 0x0000000b0cff99a7 */ /* 0x0011d8000800003f */
[----:B------:R-:W-:Y:S05]  /*24870*/  @P0 BRA `(.L_x_564) ;  /* 0x0000000000040947 */ /* 0x000fea0003800000 */
[----:B------:R-:W-:Y:S01]  /*24880*/  BPT.TRAP 0x1 ;  /* 0x000000040000795c */ /* 0x000fe20000300000 */
.L_x_564:
[----:B------:R-:W-:Y:S01]  /*24890*/  R2UR UR7, R8 ;  /* 0x00000000080772ca */ /* 0x000fe200000e0000 */
[----:B------:R-:W-:Y:S01]  /*248a0*/  VIADD R3, R3, 0xffffffff ;  /* 0xffffffff03037836 */ /* 0x000fe20000000000 */
[----:B------:R-:W-:Y:S01]  /*248b0*/  R2UR UR22, R17 ;  /* 0x00000000111672ca */ /* 0x000fe200000e0000 */
[----:B------:R-:W-:Y:S01]  /*248c0*/  UIADD3 UR6, UP0, UR28, 0xf0, URZ ;  /* 0x000000f01c067890 */ /* 0x000fe2000ff1e03f */
[----:B------:R-:W-:Y:S01]  /*248d0*/  R2UR UR23, R2 ;  /* 0x00000000021772ca */ /* 0x000fe200000e0000 */
[----:B------:R-:W-:Y:S01]  /*248e0*/  UIADD3 UR34, UP1, UR28, 0x1f0, URZ ;  /* 0x000001f01c227890 */ /* 0x000fe2000ff3e03f */
[----:B------:R-:W-:Y:S01]  /*248f0*/  R2UR UR9, R12 ;  /* 0x000000000c0972ca */ /* 0x000fe200000e0000 */
[----:B------:R-:W-:Y:S01]  /*24900*/  UPRMT UR19, URZ, 0x5410, UR18 ;  /* 0x000054103f137896 */ /* 0x000fe20008000012 */
[----:B------:R-:W-:Y:S01]  /*24910*/  R2UR UR10, R13 ;  /* 0x000000000d0a72ca */ /* 0x000fe200000e0000 */
[----:B------:R-:W-:Y:S01]  /*24920*/  VIADD R8, R8, 0x1 ;  /* 0x0000000108087836 */ /* 0x000fe20000000000 */
[----:B------:R-:W-:Y:S01]  /*24930*/  R2UR UR12, R10 ;  /* 0x000000000a0c72ca */ /* 0x000fe200000e0000 */
[----:B------:R-:W-:Y:S01]  /*24940*/  UPRMT UR32, URZ, 0x5410, UR16 ;  /* 0x000054103f207896 */ /* 0x000fe20008000010 */
[----:B------:R-:W-:Y:S01]  /*24950*/  R2UR UR26, R4 ;  /* 0x00000000041a72ca */ /* 0x000fe200000e0000 */
[----:B------:R-:W-:Y:S01]  /*24960*/  USHF.L.U32 UR7, UR7, 0xe, URZ ;  /* 0x0000000e07077899 */ /* 0x000fe2000800063f */
[----:B------:R-:W-:Y:S01]  /*24970*/  ISETP.GT.AND P1, PT, R3, 0x1, PT ;  /* 0x000000010300780c */ /* 0x000fe20003f24270 */
[----:B------:R-:W-:Y:S01]  /*24980*/  UIADD3.X UR35, URZ, UR29, URZ, UP1, !UPT ;  /* 0x0000001d3f237290 */ /* 0x000fe20008ffe43f */
[C---:B------:R-:W-:Y:S01]  /*24990*/  ISETP.NE.AND P0, PT, R8.reuse, 0x7, PT ;  /* 0x000000070800780c */ /* 0x040fe20003f05270 */
[----:B------:R-:W-:Y:S01]  /*249a0*/  ULEA UR8, UR30, UR7, 0xd ;  /* 0x000000071e087291 */ /* 0x000fe2000f8e683f */
[----:B------:R-:W-:Y:S01]  /*249b0*/  VIADD R13, R13, 0x40 ;  /* 0x000000400d0d7836 */ /* 0x000fe20000000000 */
[----:B------:R-:W-:Y:S01]  /*249c0*/  ULOP3.LUT UR11, UR7, 0x2000, UR31, 0xf8, !UPT ;  /* 0x00002000070b7892 */ /* 0x000fe2000f8ef81f */
[----:B0-----:R-:W-:Y:S01]  /*249d0*/  SEL R12, RZ, 0x1, P0 ;  /* 0x00000001ff0c7807 */ /* 0x001fe20000000000 */
[----:B------:R-:W-:Y:S01]  /*249e0*/  UIADD3 UR8, UR22, 0x180, UR8 ;  /* 0x0000018016087890 */ /* 0x000fe2000fffe008 */
[----:B------:R-:W-:Y:S01]  /*249f0*/  SEL R8, R8, RZ, P0 ;  /* 0x000000ff08087207 */ /* 0x000fe20000000000 */
[----:B------:R-:W-:Y:S01]  /*24a00*/  UIADD3.X UR7, URZ, UR29, URZ, UP0, !UPT ;  /* 0x0000001d3f077290 */ /* 0x000fe200087fe43f */
[----:B------:R-:W-:Y:S01]  /*24a10*/  LOP3.LUT R5, R5, R12, RZ, 0x3c, !PT ;  /* 0x0000000c05057212 */ /* 0x000fe200078e3cff */
[----:B------:R-:W-:Y:S01]  /*24a20*/  UIADD3 UR22, UR22, 0x1c180, UR11 ;  /* 0x0001c18016167890 */ /* 0x000fe2000fffe00b */
[----:B------:R-:W-:Y:S01]  /*24a30*/  UMOV UR20, 0x0 ;  /* 0x0000000000147882 */ /* 0x000fe20000000000 */
[----:B------:R-:W-:Y:S01]  /*24a40*/  UMOV UR21, 0x10000000 ;  /* 0x1000000000157882 */ /* 0x000fe20000000000 */
[----:B------:R-:W-:-:S04]  /*24a50*/  UMOV UR11, UR23 ;  /* 0x00000017000b7c82 */ /* 0x000fc80008000000 */
[----:B------:R0:W-:Y:S02]  /*24a60*/  UTMALDG.3D.MULTICAST [UR8], [UR6], UR19, desc[UR20] ;  /* 0x00001408060073b4 */ /* 0x0001e40008011813 */
[----:B0-----:R-:W-:Y:S01]  /*24a70*/  UMOV UR8, UR22 ;  /* 0x0000001600087c82 */ /* 0x001fe20008000000 */
[----:B------:R-:W-:Y:S02]  /*24a80*/  UMOV UR11, UR26 ;  /* 0x0000001a000b7c82 */ /* 0x000fe40008000000 */
[----:B------:R0:W-:Y:S02]  /*24a90*/  UTMALDG.3D.MULTICAST [UR8], [UR34], UR32, desc[UR20] ;  /* 0x00001408220073b4 */ /* 0x0001e40008011820 */
[----:B0-----:R-:W-:Y:S05]  /*24aa0*/  @P1 BRA `(.L_x_565) ;  /* 0xfffffffc00381947 */ /* 0x001fea000383ffff */
.L_x_562:
[----:B------:R-:W-:Y:S05]  /*24ab0*/  BSYNC B1 ;  /* 0x0000000000017941 */ /* 0x000fea0003800000 */
.L_x_561:
[----:B------:R-:W2:Y:S01]  /*24ac0*/  LDL.LU R16, [R1+0x45c] ;  /* 0x00045c0001107983 */ /* 0x000ea20000300800 */
[----:B------:R-:W-:Y:S01]  /*24ad0*/  LOP3.LUT P1, RZ, R9, 0xff, RZ, 0xc0, !PT ;  /* 0x000000ff09ff7812 */ /* 0x000fe2000782c0ff */
[----:B------:R-:W-:Y:S01]  /*24ae0*/  IMAD.IADD R4, R0, 0x1, R7 ;  /* 0x0000000100047824 */ /* 0x000fe200078e0207 */
[----:B------:R-:W-:Y:S01]  /*24af0*/  ULDC.64 UR6, c[0x0][0x650] ;  /* 0x0001940000067ab9 */ /* 0x000fe20000000a00 */
[----:B------:R-:W3:Y:S01]  /*24b00*/  LDL.LU R14, [R1+0x460] ;  /* 0x00046000010e7983 */ /* 0x000ee20000300800 */
[----:B------:R-:W-:Y:S01]  /*24b10*/  BSSY B1, `(.L_x_566) ;  /* 0x0000070000017945 */ /* 0x000fe20003800000 */
[C---:B------:R-:W-:Y:S01]  /*24b20*/  IMAD.WIDE.U32 R2, R4.reuse, 0x24924925, RZ ;  /* 0x2492492504027825 */ /* 0x040fe200078e00ff */
[C---:B------:R-:W-:Y:S02]  /*24b30*/  ISETP.GT.U32.AND P0, PT, R4.reuse, 0x6, PT ;  /* 0x000000060400780c */ /* 0x040fe40003f04070 */
[----:B------:R-:W-:Y:S01]  /*24b40*/  PRMT R9, RZ, 0x7610, R9 ;  /* 0x00007610ff097816 */ /* 0x000fe20000000009 */
[----:B------:R-:W-:Y:S01]  /*24b50*/  IMAD.IADD R2, R4, 0x1, -R3 ;  /* 0x0000000104027824 */ /* 0x000fe200078e0a03 */
[----:B------:R-:W-:Y:S01]  /*24b60*/  ISETP.LT.U32.AND P0, PT, R0, 0x7, P0 ;  /* 0x000000070000780c */ /* 0x000fe20000701070 */
[----:B------:R-:W-:-:S02]  /*24b70*/  IMAD.MOV.U32 R5, RZ, RZ, -0x1 ;  /* 0xffffffffff057424 */ /* 0x000fc400078e00ff */
[----:B------:R-:W0:Y:S01]  /*24b80*/  @P1 S2R R8, SR_CgaCtaId ;  /* 0x0000000000081919 */ /* 0x000e220000008800 */
[----:B------:R-:W-:Y:S01]  /*24b90*/  LEA.HI R2, R2, R3, RZ, 0x1f ;  /* 0x0000000302027211 */ /* 0x000fe200078ff8ff */
[----:B------:R-:W-:Y:S01]  /*24ba0*/  IMAD.MOV.U32 R10, RZ, RZ, -0x1 ;  /* 0xffffffffff0a7424 */ /* 0x000fe200078e00ff */
[----:B------:R-:W-:Y:S02]  /*24bb0*/  @P1 MOV R3, 0x400 ;  /* 0x0000040000031802 */ /* 0x000fe40000000f00 */
[--C-:B------:R-:W-:Y:S02]  /*24bc0*/  SHF.R.U32.HI R7, RZ, 0x2, R2.reuse ;  /* 0x00000002ff077819 */ /* 0x100fe40000011602 */
[----:B------:R-:W-:Y:S02]  /*24bd0*/  PRMT R2, RZ, 0x7610, R2 ;  /* 0x00007610ff027816 */ /* 0x000fe40000000002 */
[----:B0-----:R-:W-:-:S04]  /*24be0*/  @P1 LEA R3, R8, R3, 0x18 ;  /* 0x0000000308031211 */ /* 0x001fc800078ec0ff */
[----:B------:R0:W-:Y:S01]  /*24bf0*/  @P1 SYNCS.ARRIVE.TRANS64.A1T0 RZ, [R3+URZ+0x88], RZ ;  /* 0x000088ff03ff19a7 */ /* 0x0001e2000810003f */
[----:B------:R-:W-:Y:S02]  /*24c00*/  ISETP.GE.U32.AND P1, PT, R0, 0x7, PT ;  /* 0x000000070000780c */ /* 0x000fe40003f26070 */
[----:B0-----:R-:W-:-:S04]  /*24c10*/  SEL R3, RZ, 0x1, !P0 ;  /* 0x00000001ff037807 */ /* 0x001fc80004000000 */
[----:B------:R-:W-:-:S07]  /*24c20*/  LOP3.LUT R6, R6, R3, RZ, 0x3c, !PT ;  /* 0x0000000306067212 */ /* 0x000fce00078e3cff */
[----:B------:R-:W-:Y:S01]  /*24c30*/  @P1 LOP3.LUT R6, R6, 0x1, R7, 0x78, !PT ;  /* 0x0000000106061812 */ /* 0x000fe200078e7807 */
[----:B------:R-:W-:Y:S02]  /*24c40*/  IMAD R7, R7, -0x7, R4 ;  /* 0xfffffff907077824 */ /* 0x000fe400078e0204 */
[----:B------:R-:W-:Y:S01]  /*24c50*/  IMAD.MOV.U32 R4, RZ, RZ, -0x1 ;  /* 0xffffffffff047424 */ /* 0x000fe200078e00ff */
[----:B---3--:R-:W-:-:S04]  /*24c60*/  IADD3 R14, P0, R14, UR24, RZ ;  /* 0x000000180e0e7c10 */ /* 0x008fc8000ff1e0ff */
[----:B--2---:R-:W-:Y:S01]  /*24c70*/  IADD3.X R16, R16, UR17, RZ, P0, !PT ;  /* 0x0000001110107c10 */ /* 0x004fe200087fe4ff */
[----:B------:R0:W-:Y:S01]  /*24c80*/  STL [R1+0x460], R14 ;  /* 0x0004600e01007387 */ /* 0x0001e20000100800 */
[----:B------:R-:W-:-:S03]  /*24c90*/  ISETP.GE.U32.AND P0, PT, R14, UR6, PT ;  /* 0x000000060e007c0c */ /* 0x000fc6000bf06070 */
[----:B------:R0:W-:Y:S01]  /*24ca0*/  STL [R1+0x45c], R16 ;  /* 0x00045c1001007387 */ /* 0x0001e20000100800 */
[----:B------:R-:W-:-:S13]  /*24cb0*/  ISETP.GE.U32.AND.EX P0, PT, R16, UR7, PT, P0 ;  /* 0x0000000710007c0c */ /* 0x000fda000bf06100 */
[----:B0-----:R-:W-:Y:S05]  /*24cc0*/  @P0 BRA `(.L_x_567) ;  /* 0x0000000400500947 */ /* 0x001fea0003800000 */
[----:B------:R-:W0:Y:S01]  /*24cd0*/  S2R R8, SR_CTAID.X ;  /* 0x0000000000087919 */ /* 0x000e220000002500 */
[----:B------:R-:W-:Y:S01]  /*24ce0*/  ULDC UR6, c[0x0][0x150] ;  /* 0x0000540000067ab9 */ /* 0x000fe20000000800 */
[----:B------:R-:W1:Y:S01]  /*24cf0*/  LDC R3, c[0x0][0x144] ;  /* 0x00005100ff037b82 */ /* 0x000e620000000800 */
[----:B------:R-:W-:Y:S01]  /*24d00*/  ULDC UR9, c[0x0][0x630] ;  /* 0x00018c0000097ab9 */ /* 0x000fe20000000800 */
[----:B------:R-:W2:Y:S06]  /*24d10*/  S2R R5, SR_CTAID.Y ;  /* 0x0000000000057919 */ /* 0x000eac0000002600 */
[----:B------:R-:W3:Y:S01]  /*24d20*/  LDC R12, c[0x0][0x148] ;  /* 0x00005200ff0c7b82 */ /* 0x000ee20000000800 */
[----:B0-----:R-:W-:-:S02]  /*24d30*/  I2FP.F32.U32 R2, R8 ;  /* 0x0000000800027245 */ /* 0x001fc40000201000 */
[----:B--2---:R-:W-:-:S03]  /*24d40*/  I2FP.F32.U32 R4, R5 ;  /* 0x0000000500047245 */ /* 0x004fc60000201000 */
[----:B------:R-:W-:Y:S01]  /*24d50*/  FMUL R2, R2, UR6 ;  /* 0x0000000602027c20 */ /* 0x000fe20008400000 */
[----:B------:R-:W-:Y:S02]  /*24d60*/  ULDC UR6, c[0x0][0x154] ;  /* 0x0000550000067ab9 */ /* 0x000fe40000000800 */
[----:B------:R-:W-:Y:S01]  /*24d70*/  FMUL R10, R4, UR6 ;  /* 0x00000006040a7c20 */ /* 0x000fe20008400000 */
[----:B------:R-:W-:Y:S02]  /*24d80*/  ULDC.64 UR6, c[0x0][0x628] ;  /* 0x00018a0000067ab9 */ /* 0x000fe40000000a00 */
[----:B------:R-:W0:Y:S01]  /*24d90*/  F2I.U32.TRUNC.NTZ R2, R2 ;  /* 0x0000000200027305 */ /* 0x000e22000020f000 */
[----:B------:R-:W-:-:S04]  /*24da0*/  ISETP.NE.U32.AND P0, PT, RZ, UR6, PT ;  /* 0x00000006ff007c0c */ /* 0x000fc8000bf05070 */
[----:B------:R-:W-:-:S03]  /*24db0*/  ISETP.NE.AND.EX P0, PT, RZ, UR7, PT, P0 ;  /* 0x00000007ff007c0c */ /* 0x000fc6000bf05300 */
[----:B------:R-:W2:Y:S01]  /*24dc0*/  F2I.U32.TRUNC.NTZ R10, R10 ;  /* 0x0000000a000a7305 */ /* 0x000ea2000020f000 */
[----:B0-----:R-:W-:Y:S02]  /*24dd0*/  IMAD.MOV R4, RZ, RZ, -R2 ;  /* 0x000000ffff047224 */ /* 0x001fe400078e0a02 */
[----:B------:R-:W-:Y:S02]  /*24de0*/  IMAD.MOV.U32 R2, RZ, RZ, R14 ;  /* 0x000000ffff027224 */ /* 0x000fe400078e000e */
[----:B-1----:R-:W-:Y:S02]  /*24df0*/  IMAD R8, R3, R4, R8 ;  /* 0x0000000403087224 */ /* 0x002fe400078e0208 */
[----:B--2---:R-:W-:-:S04]  /*24e00*/  IMAD.MOV R3, RZ, RZ, -R10 ;  /* 0x000000ffff037224 */ /* 0x004fc800078e0a0a */
[----:B---3--:R-:W-:Y:S02]  /*24e10*/  @P4 IMAD R8, R12, R3, R5 ;  /* 0x000000030c084224 */ /* 0x008fe400078e0205 */
[----:B------:R-:W-:Y:S01]  /*24e20*/  IMAD.MOV.U32 R3, RZ, RZ, R16 ;  /* 0x000000ffff037224 */ /* 0x000fe200078e0010 */
[----:B------:R-:W-:Y:S06]  /*24e30*/  @!P0 BRA `(.L_x_568) ;  /* 0x0000000000288947 */ /* 0x000fec0003800000 */
[----:B------:R-:W-:Y:S02]  /*24e40*/  ULDC UR8, c[0x0][0x634] ;  /* 0x00018d0000087ab9 */ /* 0x000fe40000000800 */
[----:B------:R-:W-:-:S05]  /*24e50*/  IADD3 R3, P0, R14, UR8, RZ ;  /* 0x000000080e037c10 */ /* 0x000fca000ff1e0ff */
[----:B------:R-:W-:-:S04]  /*24e60*/  IMAD.X R11, RZ, RZ, R16, P0 ;  /* 0x000000ffff0b7224 */ /* 0x000fc800000e0610 */
[----:B------:R-:W-:-:S04]  /*24e70*/  IMAD.WIDE.U32 R4, R11, UR6, RZ ;  /* 0x000000060b047c25 */ /* 0x000fc8000f8e00ff */
[----:B------:R-:W-:-:S04]  /*24e80*/  IMAD.WIDE.U32 R4, P0, R3, UR7, R4 ;  /* 0x0000000703047c25 */ /* 0x000fc8000f800004 */
[----:B------:R-:W-:-:S04]  /*24e90*/  IMAD.WIDE.U32 R2, R3, UR6, RZ ;  /* 0x0000000603027c25 */ /* 0x000fc8000f8e00ff */
[----:B------:R-:W-:Y:S01]  /*24ea0*/  IMAD.MOV.U32 R2, RZ, RZ, R5 ;  /* 0x000000ffff027224 */ /* 0x000fe200078e0005 */
[----:B------:R-:W-:Y:S01]  /*24eb0*/  IADD3 RZ, P1, R3, R4, RZ ;  /* 0x0000000403ff7210 */ /* 0x000fe20007f3e0ff */
[----:B------:R-:W-:-:S04]  /*24ec0*/  IMAD.X R3, RZ, RZ, RZ, P0 ;  /* 0x000000ffff037224 */ /* 0x000fc800000e06ff */
[----:B------:R-:W-:-:S08]  /*24ed0*/  IMAD.WIDE.U32.X R2, R11, UR7, R2, P1 ;  /* 0x000000070b027c25 */ /* 0x000fd000088e0402 */
.L_x_568:
[--C-:B------:R-:W-:Y:S01]  /*24ee0*/  SHF.R.U64 R10, R2, UR9, R3.reuse ;  /* 0x00000009020a7c19 */ /* 0x100fe20008001203 */
[----:B------:R-:W-:Y:S01]  /*24ef0*/  ULDC.64 UR6, c[0x0][0x620] ;  /* 0x0001880000067ab9 */ /* 0x000fe20000000a00 */
[----:B------:R-:W-:Y:S01]  /*24f00*/  SHF.R.U32.HI R2, RZ, UR9, R3 ;  /* 0x00000009ff027c19 */ /* 0x000fe20008011603 */
[----:B------:R-:W-:Y:S01]  /*24f10*/  IMAD.MOV.U32 R3, RZ, RZ, R16 ;  /* 0x000000ffff037224 */ /* 0x000fe200078e0010 */
[----:B------:R-:W-:Y:S01]  /*24f20*/  IADD3 R11, P0, RZ, -R10, RZ ;  /* 0x8000000aff0b7210 */ /* 0x000fe20007f1e0ff */
[----:B------:R-:W-:-:S04]  /*24f30*/  ULDC.64 UR8, c[0x0][0x640] ;  /* 0x0001900000087ab9 */ /* 0x000fc80000000a00 */
[----:B------:R-:W-:Y:S01]  /*24f40*/  IMAD.X R2, RZ, RZ, ~R2, P0 ;  /* 0x000000ffff027224 */ /* 0x000fe200000e0e02 */
[----:B------:R-:W-:-:S03]  /*24f50*/  ISETP.NE.U32.AND P0, PT, RZ, UR8, PT ;  /* 0x00000008ff007c0c */ /* 0x000fc6000bf05070 */
[----:B------:R-:W-:Y:S01]  /*24f60*/  IMAD R2, R2, UR6, RZ ;  /* 0x0000000602027c24 */ /* 0x000fe2000f8e02ff */
[----:B------:R-:W-:-:S03]  /*24f70*/  ISETP.NE.AND.EX P0, PT, RZ, UR9, PT, P0 ;  /* 0x00000009ff007c0c */ /* 0x000fc6000bf05300 */
[----:B------:R-:W-:Y:S02]  /*24f80*/  IMAD R5, R11, UR7, R2 ;  /* 0x000000070b057c24 */ /* 0x000fe4000f8e0202 */
[----:B------:R-:W-:-:S04]  /*24f90*/  IMAD.MOV.U32 R2, RZ, RZ, R14 ;  /* 0x000000ffff027224 */ /* 0x000fc800078e000e */
[----:B------:R-:W-:Y:S01]  /*24fa0*/  IMAD.WIDE.U32 R2, R11, UR6, R2 ;  /* 0x000000060b027c25 */ /* 0x000fe2000f8e0002 */
[----:B------:R-:W-:-:S03]  /*24fb0*/  ULDC UR6, c[0x0][0x618] ;  /* 0x0001860000067ab9 */ /* 0x000fc60000000800 */
[----:B------:R-:W-:-:S05]  /*24fc0*/  IMAD.IADD R3, R3, 0x1, R5 ;  /* 0x0000000103037824 */ /* 0x000fca00078e0205 */
[--C-:B------:R-:W-:Y:S02]  /*24fd0*/  SHF.R.U64 R11, R2, UR6, R3.reuse ;  /* 0x00000006020b7c19 */ /* 0x100fe40008001203 */
[----:B------:R-:W-:Y:S01]  /*24fe0*/  SHF.R.U32.HI R2, RZ, UR6, R3 ;  /* 0x00000006ff027c19 */ /* 0x000fe20008011603 */
[----:B------:R-:W-:-:S03]  /*24ff0*/  ULDC UR6, c[0x0][0x608] ;  /* 0x0001820000067ab9 */ /* 0x000fc60000000800 */
[--C-:B------:R-:W-:Y:S02]  /*25000*/  SHF.R.U64 R12, R11, UR6, R2.reuse ;  /* 0x000000060b0c7c19 */ /* 0x100fe40008001202 */
[----:B------:R-:W-:Y:S01]  /*25010*/  SHF.R.U32.HI R3, RZ, UR6, R2 ;  /* 0x00000006ff037c19 */ /* 0x000fe20008011602 */
[----:B------:R-:W-:-:S03]  /*25020*/  ULDC UR6, c[0x0][0x658] ;  /* 0x0001960000067ab9 */ /* 0x000fc60000000800 */
[--C-:B------:R-:W-:Y:S02]  /*25030*/  SHF.R.U64 R13, R12, UR6, R3.reuse ;  /* 0x000000060c0d7c19 */ /* 0x100fe40008001203 */
[----:B------:R-:W-:-:S03]  /*25040*/  SHF.R.U32.HI R14, RZ, UR6, R3 ;  /* 0x00000006ff0e7c19 */ /* 0x000fc60008011603 */
[----:B------:R-:W-:Y:S02]  /*25050*/  IMAD.MOV.U32 R2, RZ, RZ, R13 ;  /* 0x000000ffff027224 */ /* 0x000fe400078e000d */
        /* <DEDUP_REMOVED lines=12> */
.L_x_569:
[----:B------:R-:W-:Y:S01]  /*25120*/  ULDC UR6, c[0x0][0x648] ;  /* 0x0001920000067ab9 */ /* 0x000fe20000000800 */
[----:B------:R-:W-:Y:S02]  /*25130*/  LOP3.LUT R12, R12, UR15, RZ, 0xc0, !PT ;  /* 0x0000000f0c0c7c12 */ /* 0x000fe4000f8ec0ff */
[----:B------:R-:W-:Y:S01]  /*25140*/  SHF.R.U64 R3, R2, UR6, R3 ;  /* 0x0000000602037c19 */ /* 0x000fe20008001203 */
[----:B------:R-:W-:-:S04]  /*25150*/  ULDC UR6, c[0x0][0x638] ;  /* 0x00018e0000067ab9 */ /* 0x000fc80000000800 */
[----:B------:R-:W-:Y:S02]  /*25160*/  IMAD.MOV R2, RZ, RZ, -R3 ;  /* 0x000000ffff027224 */ /* 0x000fe400078e0a03 */
[----:B------:R-:W-:Y:S02]  /*25170*/  IMAD R5, R3, UR5, R12 ;  /* 0x0000000503057c24 */ /* 0x000fe4000f8e020c */
[----:B------:R-:W-:Y:S01]  /*25180*/  IMAD R13, R2, UR6, R13 ;  /* 0x00000006020d7c24 */ /* 0x000fe2000f8e020d */
[----:B------:R-:W-:Y:S01]  /*25190*/  ULDC UR6, c[0x0][0x610] ;  /* 0x0001840000067ab9 */ /* 0x000fe20000000800 */
[----:B------:R-:W-:Y:S01]  /*251a0*/  LOP3.LUT R2, R11, UR4, RZ, 0xc0, !PT ;  /* 0x000000040b027c12 */ /* 0x000fe2000f8ec0ff */
[----:B------:R-:W-:Y:S01]  /*251b0*/  IMAD R8, R5, UR6, R8 ;  /* 0x0000000605087c24 */ /* 0x000fe2000f8e0208 */
[----:B------:R-:W-:-:S03]  /*251c0*/  ULDC UR6, c[0x0][0x600] ;  /* 0x0001800000067ab9 */ /* 0x000fc60000000800 */
[----:B------:R-:W-:Y:S02]  /*251d0*/  IMAD R13, R13, UR6, R2 ;  /* 0x000000060d0d7c24 */ /* 0x000fe4000f8e0202 */
[----:B------:R-:W-:-:S03]  /*251e0*/  IMAD.MOV.U32 R2, RZ, RZ, 0x1 ;  /* 0x00000001ff027424 */ /* 0x000fc600078e00ff */
[----:B------:R-:W-:Y:S02]  /*251f0*/  SEL R4, R13, R8, !P4 ;  /* 0x000000080d047207 */ /* 0x000fe40006000000 */
[----:B------:R-:W-:-:S07]  /*25200*/  SEL R5, R8, R13, !P4 ;  /* 0x0000000d08057207 */ /* 0x000fce0006000000 */
.L_x_567:
[----:B------:R-:W-:Y:S05]  /*25210*/  BSYNC B1 ;  /* 0x0000000000017941 */ /* 0x000fea0003800000 */
.L_x_566:
[----:B------:R-:W-:-:S13]  /*25220*/  LOP3.LUT P0, RZ, R2, 0xff, RZ, 0xc0, !PT ;  /* 0x000000ff02ff7812 */ /* 0x000fda000780c0ff */
[----:B------:R-:W-:Y:S05]  /*25230*/  @P0 BRA `(.L_x_570) ;  /* 0xfffffff4001c0947 */ /* 0x000fea000383ffff */
[----:B------:R-:W-:Y:S05]  /*25240*/  BSYNC B0 ;  /* 0x0000000000007941 */ /* 0x000fea0003800000 */
.L_x_559:
[----:B------:R-:W-:-:S03]  /*25250*/  UMOV UR6, 0xffffffff ;  /* 0xffffffff00067882 */ /* 0x000fc60000000000 */
[----:B------:R-:W-:Y:S05]  /*25260*/  BRA.DIV UR6, `(.L_x_571) ;  /* 0x0000000606947947 */ /* 0x000fea000b800000 */
[----:B------:R-:W-:-:S13]  /*25270*/  ELECT P0, URZ, PT ;  /* 0x00000000003f782f */ /* 0x000fda0003800000 */
.L_x_588:
[----:B------:R-:W-:Y:S04]  /*25280*/  BSSY B0, `(.L_x_572) ;  /* 0x0000047000007945 */ /* 0x000fe80003800000 */
[----:B------:R-:W-:Y:S05]  /*25290*/  @!P0 BRA `(.L_x_573) ;  /* 0x0000000400148947 */ /* 0x000fea0003800000 */
[----:B------:R-:W-:-:S04]  /*252a0*/  ULOP3.LUT UR6, UR13, 0x2, URZ, 0xfc, !UPT ;  /* 0x000000020d067892 */ /* 0x000fc8000f8efc3f */
[----:B------:R-:W-:-:S06]  /*252b0*/  UISETP.NE.AND UP0, UPT, UR6, 0x3, UPT ;  /* 0x000000030600788c */ /* 0x000fcc000bf05270 */
[----:B------:R-:W-:-:S13]  /*252c0*/  PLOP3.LUT P0, PT, PT, PT, UP0, 0x80, 0x0 ;  /* 0x000000000000781c */ /* 0x000fda0003f0f008 */
[----:B------:R-:W-:Y:S05]  /*252d0*/  @!P0 BRA `(.L_x_574) ;  /* 0x0000000000048947 */ /* 0x000fea0003800000 */
[----:B------:R-:W-:Y:S01]  /*252e0*/  BPT.TRAP 0x1 ;  /* 0x000000040000795c */ /* 0x000fe20000300000 */
.L_x_574:
[----:B------:R-:W0:Y:S01]  /*252f0*/  S2R R3, SR_CgaCtaId ;  /* 0x0000000000037919 */ /* 0x000e220000008800 */
[----:B------:R-:W-:Y:S02]  /*25300*/  MOV R0, 0x400 ;  /* 0x0000040000007802 */ /* 0x000fe40000000f00 */
[----:B------:R-:W-:Y:S02]  /*25310*/  SHF.L.U32 R2, R6, 0x1f, RZ ;  /* 0x0000001f06027819 */ /* 0x000fe400000006ff */
[----:B0-----:R-:W-:-:S05]  /*25320*/  LEA R0, R3, R0, 0x18 ;  /* 0x0000000003007211 */ /* 0x001fca00078ec0ff */
[----:B------:R-:W-:-:S04]  /*25330*/  VIADD R0, R0, 0x38 ;  /* 0x0000003800007836 */ /* 0x000fc80000000000 */
[----:B------:R-:W-:-:S04]  /*25340*/  IMAD R3, R7, 0x8, R0 ;  /* 0x0000000807037824 */ /* 0x000fc800078e0200 */
[----:B------:R-:W0:Y:S02]  /*25350*/  SYNCS.PHASECHK.TRANS64.TRYWAIT P0, [R3+URZ], R2 ;  /* 0x00000002030075a7 */ /* 0x000e24000800017f */
[----:B0-----:R-:W-:Y:S05]  /*25360*/  @!P0 BRA `(.L_x_575) ;  /* 0x0000000400748947 */ /* 0x001fea0003800000 */
.L_x_589:
[----:B------:R-:W-:-:S05]  /*25370*/  VIADD R7, R7, 0x1 ;  /* 0x0000000107077836 */ /* 0x000fca0000000000 */
[----:B------:R-:W-:-:S04]  /*25380*/  ISETP.NE.AND P0, PT, R7, 0x7, PT ;  /* 0x000000070700780c */ /* 0x000fc80003f05270 */
[----:B0-----:R-:W-:Y:S02]  /*25390*/  SEL R3, RZ, 0x1, P0 ;  /* 0x00000001ff037807 */ /* 0x001fe40000000000 */
[----:B------:R-:W-:Y:S02]  /*253a0*/  SEL R7, R7, RZ, P0 ;  /* 0x000000ff07077207 */ /* 0x000fe40000000000 */
[----:B------:R-:W-:-:S03]  /*253b0*/  LOP3.LUT R6, R6, R3, RZ, 0x3c, !PT ;  /* 0x0000000306067212 */ /* 0x000fc600078e3cff */
[----:B------:R-:W-:Y:S01]  /*253c0*/  IMAD R3, R7, 0x8, R0 ;  /* 0x0000000807037824 */ /* 0x000fe200078e0200 */
[----:B------:R-:W-:-:S04]  /*253d0*/  SHF.L.U32 R2, R6, 0x1f, RZ ;  /* 0x0000001f06027819 */ /* 0x000fc800000006ff */
[----:B------:R-:W0:Y:S02]  /*253e0*/  SYNCS.PHASECHK.TRANS64.TRYWAIT P0, [R3+URZ], R2 ;  /* 0x00000002030075a7 */ /* 0x000e24000800017f */
[----:B0-----:R-:W-:Y:S05]  /*253f0*/  @!P0 BRA `(.L_x_576) ;  /* 0x0000000400648947 */ /* 0x001fea0003800000 */
.L_x_590:
[----:B0-----:R-:W-:-:S05]  /*25400*/  VIADD R2, R7, 0x1 ;  /* 0x0000000107027836 */ /* 0x001fca0000000000 */
[----:B------:R-:W-:-:S04]  /*25410*/  ISETP.NE.AND P0, PT, R2, 0x7, PT ;  /* 0x000000070200780c */ /* 0x000fc80003f05270 */
[----:B------:R-:W-:Y:S02]  /*25420*/  SEL R3, RZ, 0x1, P0 ;  /* 0x00000001ff037807 */ /* 0x000fe40000000000 */
[----:B------:R-:W-:Y:S02]  /*25430*/  SEL R5, R2, RZ, P0 ;  /* 0x000000ff02057207 */ /* 0x000fe40000000000 */
[----:B------:R-:W-:-:S03]  /*25440*/  LOP3.LUT R6, R6, R3, RZ, 0x3c, !PT ;  /* 0x0000000306067212 */ /* 0x000fc600078e3cff */
[----:B------:R-:W-:Y:S01]  /*25450*/  IMAD R3, R5, 0x8, R0 ;  /* 0x0000000805037824 */ /* 0x000fe200078e0200 */
[----:B------:R-:W-:-:S04]  /*25460*/  SHF.L.U32 R2, R6, 0x1f, RZ ;  /* 0x0000001f06027819 */ /* 0x000fc800000006ff */
[----:B------:R-:W0:Y:S02]  /*25470*/  SYNCS.PHASECHK.TRANS64.TRYWAIT P0, [R3+URZ], R2 ;  /* 0x00000002030075a7 */ /* 0x000e24000800017f */
[----:B0-----:R-:W-:Y:S05]  /*25480*/  @!P0 BRA `(.L_x_577) ;  /* 0x0000000400548947 */ /* 0x001fea0003800000 */
.L_x_591:
        /* <DEDUP_REMOVED lines=9> */
.L_x_592:
        /* <DEDUP_REMOVED lines=9> */
.L_x_593:
        /* <DEDUP_REMOVED lines=9> */
.L_x_594:
[----:B0-----:R-:W-:-:S05]  /*25640*/  VIADD R2, R5, 0x1 ;  /* 0x0000000105027836 */ /* 0x001fca0000000000 */
[----:B------:R-:W-:-:S04]  /*25650*/  ISETP.NE.AND P0, PT, R2, 0x7, PT ;  /* 0x000000070200780c */ /* 0x000fc80003f05270 */
[----:B------:R-:W-:Y:S02]  /*25660*/  SEL R4, RZ, 0x1, P0 ;  /* 0x00000001ff047807 */ /* 0x000fe40000000000 */
[----:B------:R-:W-:Y:S02]  /*25670*/  SEL R3, R2, RZ, P0 ;  /* 0x000000ff02037207 */ /* 0x000fe40000000000 */
[----:B------:R-:W-:-:S03]  /*25680*/  LOP3.LUT R4, R7, R4, RZ, 0x3c, !PT ;  /* 0x0000000407047212 */ /* 0x000fc600078e3cff */
[----:B------:R-:W-:Y:S01]  /*25690*/  IMAD R3, R3, 0x8, R0 ;  /* 0x0000000803037824 */ /* 0x000fe200078e0200 */
[----:B------:R-:W-:-:S07]  /*256a0*/  SHF.L.U32 R0, R4, 0x1f, RZ ;  /* 0x0000001f04007819 */ /* 0x000fce00000006ff */
.L_x_581:
[----:B0-----:R0:W1:Y:S02]  /*256b0*/  SYNCS.PHASECHK.TRANS64.TRYWAIT P0, [R3+URZ], R0 ;  /* 0x00000000030075a7 */ /* 0x001064000800017f */
[----:B-1----:R-:W-:Y:S05]  /*256c0*/  @!P0 NANOSLEEP.SYNCS 0x989680 ;  /* 0x009896800000895d */ /* 0x002fea0003900000 */
[----:B------:R-:W1:Y:S02]  /*256d0*/  @!P0 SYNCS.PHASECHK.TRANS64 P0, [R3+URZ], R0 ;  /* 0x00000000030085a7 */ /* 0x000e64000800007f */
[----:B-1----:R-:W-:Y:S05]  /*256e0*/  @!P0 BRA `(.L_x_581) ;  /* 0xfffffffc00f08947 */ /* 0x002fea000383ffff */
.L_x_573:
[----:B------:R-:W-:Y:S05]  /*256f0*/  BSYNC B0 ;  /* 0x0000000000007941 */ /* 0x000fea0003800000 */
.L_x_572:
[----:B------:R-:W-:Y:S05]  /*25700*/  EXIT ;  /* 0x000000000000794d */ /* 0x000fea0003800000 */
.L_x_21:
[----:B--2---:R-:W-:-:S04]  /*25710*/  IMAD.U32 R3, RZ, RZ, UR6 ;  /* 0x00000006ff037e24 */ /* 0x004fc8000f8e00ff */
[----:B------:R2:W3:Y:S03]  /*25720*/  SYNCS.PHASECHK.TRANS64.TRYWAIT P0, [R3+URZ], R0 ;  /* 0x00000000030075a7 */ /* 0x0004e6000800017f */
[----:B---3--:R-:W-:Y:S05]  /*25730*/  @!P0 NANOSLEEP.SYNCS 0x989680 ;  /* 0x009896800000895d */ /* 0x008fea0003900000 */
[----:B------:R-:W3:Y:S02]  /*25740*/  @!P0 SYNCS.PHASECHK.TRANS64 P0, [R3+URZ], R0 ;  /* 0x00000000030085a7 */ /* 0x000ee4000800007f */
[----:B---3--:R-:W-:Y:S05]  /*25750*/  @!P0 BRA `(.L_x_21) ;  /* 0xfffffffc00ec8947 */ /* 0x008fea000383ffff */
[----:B------:R-:W-:Y:S05]  /*25760*/  BRA `(.L_x_20) ;  /* 0xfffffdd400b87947 */ /* 0x000fea000383ffff */
.L_x_27:
[----:B-----5:R2:W-:Y:S02]  /*25770*/  STL [R1+0x474], R0 ;  /* 0x0004740001007387 */ /* 0x0205e40000100800 */
[----:B--2---:R-:W-:-:S04]  /*25780*/  IMAD.U32 R0, RZ, RZ, UR16 ;  /* 0x00000010ff007e24 */ /* 0x004fc8000f8e00ff */
[----:B------:R2:W3:Y:S03]  /*25790*/  SYNCS.PHASECHK.TRANS64.TRYWAIT P0, [R0+URZ], R2 ;  /* 0x00000002000075a7 */ /* 0x0004e6000800017f */
[----:B---3--:R-:W-:Y:S05]  /*257a0*/  @!P0 NANOSLEEP.SYNCS 0x989680 ;  /* 0x009896800000895d */ /* 0x008fea0003900000 */
[----:B------:R2:W3:Y:S02]  /*257b0*/  @!P0 SYNCS.PHASECHK.TRANS64 P0, [R0+URZ], R2 ;  /* 0x00000002000085a7 */ /* 0x0004e4000800007f */
[----:B--2---:R2:W5:Y:S02]  /*257c0*/  LDL.LU R0, [R1+0x474] ;  /* 0x0004740001007983 */ /* 0x0045640000300800 */
[----:B--23--:R-:W-:Y:S05]  /*257d0*/  @!P0 BRA `(.L_x_27) ;  /* 0xfffffffc00e48947 */ /* 0x00cfea000383ffff */
[----:B------:R-:W-:Y:S05]  /*257e0*/  BRA `(.L_x_26) ;  /* 0xfffffe1800847947 */ /* 0x000fea000383ffff */
.L_x_560:
[----:B------:R-:W-:Y:S01]  /*257f0*/  BSSY B1, `(.L_x_582) ;  /* 0x0000006000017945 */ /* 0x000fe20003800000 */
[----:B------:R-:W-:-:S07]  /*25800*/  IMAD.MOV.U32 R2, RZ, RZ, -0x1 ;  /* 0xffffffffff027424 */ /* 0x000fce00078e00ff */
[----:B------:R-:W-:Y:S05]  /*25810*/  WARPSYNC.COLLECTIVE R2, `(.L_x_583) ;  /* 0x00000000020c7348 */ /* 0x000fea0003c00000 */
[----:B------:R-:W-:Y:S02]  /*25820*/  ELECT P0, UR62, PT ;  /* 0x00000000003e782f */ /* 0x000fe40003800000 */
[----:B------:R-:W-:Y:S01]  /*25830*/  MOV R2, UR62 ;  /* 0x0000003e00027c02 */ /* 0x000fe20008000f00 */
[----:B------:R-:W-:Y:S10]  /*25840*/  ENDCOLLECTIVE ;  /* 0x000000000000791b */ /* 0x000ff40003800000 */
.L_x_583:
[----:B------:R-:W-:Y:S05]  /*25850*/  BSYNC B1 ;  /* 0x0000000000017941 */ /* 0x000fea0003800000 */
.L_x_582:
[----:B------:R-:W-:Y:S05]  /*25860*/  BRA `(.L_x_584) ;  /* 0xffffffec009c7947 */ /* 0x000fea000383ffff */
.L_x_563:
[----:B0-----:R0:W1:Y:S02]  /*25870*/  SYNCS.PHASECHK.TRANS64.TRYWAIT P0, [R12+URZ+0x38], R11 ;  /* 0x0000380b0c0075a7 */ /* 0x001064000800017f */
[----:B-1----:R-:W-:Y:S05]  /*25880*/  @!P0 NANOSLEEP.SYNCS 0x989680 ;  /* 0x009896800000895d */ /* 0x002fea0003900000 */
[----:B------:R-:W1:Y:S02]  /*25890*/  @!P0 SYNCS.PHASECHK.TRANS64 P0, [R12+URZ+0x38], R11 ;  /* 0x0000380b0c0085a7 */ /* 0x000e64000800007f */
[----:B-1----:R-:W-:Y:S05]  /*258a0*/  @!P0 BRA `(.L_x_563) ;  /* 0xfffffffc00f08947 */ /* 0x002fea000383ffff */
[----:B------:R-:W-:Y:S05]  /*258b0*/  BRA `(.L_x_585) ;  /* 0xffffffec00d87947 */ /* 0x000fea000383ffff */
.L_x_571:
[----:B------:R-:W-:Y:S01]  /*258c0*/  BSSY B0, `(.L_x_586) ;  /* 0x0000006000007945 */ /* 0x000fe20003800000 */
[----:B------:R-:W-:-:S07]  /*258d0*/  IMAD.MOV.U32 R2, RZ, RZ, -0x1 ;  /* 0xffffffffff027424 */ /* 0x000fce00078e00ff */
[----:B------:R-:W-:Y:S05]  /*258e0*/  WARPSYNC.COLLECTIVE R2, `(.L_x_587) ;  /* 0x00000000020c7348 */ /* 0x000fea0003c00000 */
[----:B------:R-:W-:Y:S02]  /*258f0*/  ELECT P0, UR62, PT ;  /* 0x00000000003e782f */ /* 0x000fe40003800000 */
[----:B------:R-:W-:Y:S01]  /*25900*/  MOV R2, UR62 ;  /* 0x0000003e00027c02 */ /* 0x000fe20008000f00 */
[----:B------:R-:W-:Y:S10]  /*25910*/  ENDCOLLECTIVE ;  /* 0x000000000000791b */ /* 0x000ff40003800000 */
.L_x_587:
[----:B------:R-:W-:Y:S05]  /*25920*/  BSYNC B0 ;  /* 0x0000000000007941 */ /* 0x000fea0003800000 */
.L_x_586:
[----:B------:R-:W-:Y:S05]  /*25930*/  BRA `(.L_x_588) ;  /* 0xfffffff800507947 */ /* 0x000fea000383ffff */
.L_x_575:
[----:B0-----:R0:W1:Y:S02]  /*25940*/  SYNCS.PHASECHK.TRANS64.TRYWAIT P0, [R3+URZ], R2 ;  /* 0x00000002030075a7 */ /* 0x001064000800017f */
[----:B-1----:R-:W-:Y:S05]  /*25950*/  @!P0 NANOSLEEP.SYNCS 0x989680 ;  /* 0x009896800000895d */ /* 0x002fea0003900000 */
[----:B------:R-:W1:Y:S02]  /*25960*/  @!P0 SYNCS.PHASECHK.TRANS64 P0, [R3+URZ], R2 ;  /* 0x00000002030085a7 */ /* 0x000e64000800007f */
[----:B-1----:R-:W-:Y:S05]  /*25970*/  @!P0 BRA `(.L_x_575) ;  /* 0xfffffffc00f08947 */ /* 0x002fea000383ffff */
[----:B------:R-:W-:Y:S05]  /*25980*/  BRA `(.L_x_589) ;  /* 0xfffffff800787947 */ /* 0x000fea000383ffff */
.L_x_576:
[----:B0-----:R0:W1:Y:S02]  /*25990*/  SYNCS.PHASECHK.TRANS64.TRYWAIT P0, [R3+URZ], R2 ;  /* 0x00000002030075a7 */ /* 0x001064000800017f */
[----:B-1----:R-:W-:Y:S05]  /*259a0*/  @!P0 NANOSLEEP.SYNCS 0x989680 ;  /* 0x009896800000895d */ /* 0x002fea0003900000 */
[----:B------:R-:W1:Y:S02]  /*259b0*/  @!P0 SYNCS.PHASECHK.TRANS64 P0, [R3+URZ], R2 ;  /* 0x00000002030085a7 */ /* 0x000e64000800007f */
[----:B-1----:R-:W-:Y:S05]  /*259c0*/  @!P0 BRA `(.L_x_576) ;  /* 0xfffffffc00f08947 */ /* 0x002fea000383ffff */
[----:B------:R-:W-:Y:S05]  /*259d0*/  BRA `(.L_x_590) ;  /* 0xfffffff800887947 */ /* 0x000fea000383ffff */
.L_x_577:
[----:B0-----:R0:W1:Y:S02]  /*259e0*/  SYNCS.PHASECHK.TRANS64.TRYWAIT P0, [R3+URZ], R2 ;  /* 0x00000002030075a7 */ /* 0x001064000800017f */
[----:B-1----:R-:W-:Y:S05]  /*259f0*/  @!P0 NANOSLEEP.SYNCS 0x989680 ;  /* 0x009896800000895d */ /* 0x002fea0003900000 */
[----:B------:R-:W1:Y:S02]  /*25a00*/  @!P0 SYNCS.PHASECHK.TRANS64 P0, [R3+URZ], R2 ;  /* 0x00000002030085a7 */ /* 0x000e64000800007f */
[----:B-1----:R-:W-:Y:S05]  /*25a10*/  @!P0 BRA `(.L_x_577) ;  /* 0xfffffffc00f08947 */ /* 0x002fea000383ffff */
[----:B------:R-:W-:Y:S05]  /*25a20*/  BRA `(.L_x_591) ;  /* 0xfffffff800987947 */ /* 0x000fea000383ffff */
.L_x_578:
[----:B0-----:R0:W1:Y:S02]  /*25a30*/  SYNCS.PHASECHK.TRANS64.TRYWAIT P0, [R3+URZ], R2 ;  /* 0x00000002030075a7 */ /* 0x001064000800017f */
[----:B-1----:R-:W-:Y:S05]  /*25a40*/  @!P0 NANOSLEEP.SYNCS 0x989680 ;  /* 0x009896800000895d */ /* 0x002fea0003900000 */
[----:B------:R-:W1:Y:S02]  /*25a50*/  @!P0 SYNCS.PHASECHK.TRANS64 P0, [R3+URZ], R2 ;  /* 0x00000002030085a7 */ /* 0x000e64000800007f */
[----:B-1----:R-:W-:Y:S05]  /*25a60*/  @!P0 BRA `(.L_x_578) ;  /* 0xfffffffc00f08947 */ /* 0x002fea000383ffff */
[----:B------:R-:W-:Y:S05]  /*25a70*/  BRA `(.L_x_592) ;  /* 0xfffffff800a87947 */ /* 0x000fea000383ffff */
.L_x_579:
[----:B0-----:R0:W1:Y:S02]  /*25a80*/  SYNCS.PHASECHK.TRANS64.TRYWAIT P0, [R3+URZ], R2 ;  /* 0x00000002030075a7 */ /* 0x001064000800017f */
[----:B-1----:R-:W-:Y:S05]  /*25a90*/  @!P0 NANOSLEEP.SYNCS 0x989680 ;  /* 0x009896800000895d */ /* 0x002fea0003900000 */
[----:B------:R-:W1:Y:S02]  /*25aa0*/  @!P0 SYNCS.PHASECHK.TRANS64 P0, [R3+URZ], R2 ;  /* 0x00000002030085a7 */ /* 0x000e64000800007f */
[----:B-1----:R-:W-:Y:S05]  /*25ab0*/  @!P0 BRA `(.L_x_579) ;  /* 0xfffffffc00f08947 */ /* 0x002fea000383ffff */
[----:B------:R-:W-:Y:S05]  /*25ac0*/  BRA `(.L_x_593) ;  /* 0xfffffff800b87947 */ /* 0x000fea000383ffff */
.L_x_580:
[----:B0-----:R0:W1:Y:S02]  /*25ad0*/  SYNCS.PHASECHK.TRANS64.TRYWAIT P0, [R3+URZ], R2 ;  /* 0x00000002030075a7 */ /* 0x001064000800017f */
[----:B-1----:R-:W-:Y:S05]  /*25ae0*/  @!P0 NANOSLEEP.SYNCS 0x989680 ;  /* 0x009896800000895d */ /* 0x002fea0003900000 */
[----:B------:R-:W1:Y:S02]  /*25af0*/  @!P0 SYNCS.PHASECHK.TRANS64 P0, [R3+URZ], R2 ;  /* 0x00000002030085a7 */ /* 0x000e64000800007f */
[----:B-1----:R-:W-:Y:S05]  /*25b00*/  @!P0 BRA `(.L_x_580) ;  /* 0xfffffffc00f08947 */ /* 0x002fea000383ffff */
[----:B------:R-:W-:Y:S05]  /*25b10*/  BRA `(.L_x_594) ;  /* 0xfffffff800c87947 */ /* 0x000fea000383ffff */
.L_x_595:
[----:B------:R-:W-:-:S00]  /*25b20*/  BRA `(.L_x_595) ;  /* 0xfffffffc00fc7947 */ /* 0x000fc0000383ffff */
[----:B------:R-:W-:-:S00]  /*25b30*/  NOP ;  /* 0x0000000000007918 */ /* 0x000fc00000000000 */
        /* <DEDUP_REMOVED lines=12> */
.L_x_596:


//--------------------- .nv.shared._ZN7cutlass13device_kernelINS_4gemm6kernel13GemmUniversalIN4cute5tupleIJiiiiEEENS1_10collective13CollectiveMmaINS1_37MainloopSm90TmaGmmaWarpSpecializedFP8ILi7ENS5_IJNS4_1CILi2EEESB_NSA_ILi1EEEEEENS1_35KernelTmaWarpSpecializedCooperativeEEENS5_IJNSA_ILi256EEESG_NSA_ILi64EEEEEENS_12float_e5m2_tENS5_IJlSC_lEEESJ_SK_NS4_8TiledMMAINS4_8MMA_AtomIJNS4_4SM904GMMA31MMA_64x256x32_F32E5M2E5M2_SS_TNILNSO_7ScaleInE1ELSQ_1EEEEEENS4_6LayoutINS5_IJSB_SC_SC_EEENS5_IJSC_NSA_ILi0EEESV_EEEEENS5_IJNS4_10UnderscoreESY_SY_EEEEENS4_23SM90_TMA_LOAD_MULTICASTENS4_14ComposedLayoutINS4_7SwizzleILi2ELi4ELi3EEENS4_18smem_ptr_flag_bitsILi8EEENST_INS5_IJNSA_ILi8EEESH_EEENS5_IJSH_SC_EEEEEEEvNS4_8identityES11_S1B_vS1C_EENS_8epilogue10collective6detail29Sm90TmaWarpSpecializedAdapterINS1F_15DefaultEpilogueISJ_SK_SK_NS1E_6thread17LinearCombinationISJ_Li1EffLNS1J_9ScaleType4KindE0ELNS_15FloatRoundStyleE2ESJ_EENS1_15EpilogueDefaultEEEEEvvEEEEvNT_6ParamsE --------------------------
	.section	.nv.shared._ZN7cutlass13device_kernelINS_4gemm6kernel13GemmUniversalIN4cute5tupleIJiiiiEEENS1_10collective13CollectiveMmaINS1_37MainloopSm90TmaGmmaWarpSpecializedFP8ILi7ENS5_IJNS4_1CILi2EEESB_NSA_ILi1EEEEEENS1_35KernelTmaWarpSpecializedCooperativeEEENS5_IJNSA_ILi256EEESG_NSA_ILi64EEEEEENS_12float_e5m2_tENS5_IJlSC_lEEESJ_SK_NS4_8TiledMMAINS4_8MMA_AtomIJNS4_4SM904GMMA31MMA_64x256x32_F32E5M2E5M2_SS_TNILNSO_7ScaleInE1ELSQ_1EEEEEENS4_6LayoutINS5_IJSB_SC_SC_EEENS5_IJSC_NSA_ILi0EEESV_EEEEENS5_IJNS4_10UnderscoreESY_SY_EEEEENS4_23SM90_TMA_LOAD_MULTICASTENS4_14ComposedLayoutINS4_7SwizzleILi2ELi4ELi3EEENS4_18smem_ptr_flag_bitsILi8EEENST_INS5_IJNSA_ILi8EEESH_EEENS5_IJSH_SC_EEEEEEEvNS4_8identityES11_S1B_vS1C_EENS_8epilogue10collective6detail29Sm90TmaWarpSpecializedAdapterINS1F_15DefaultEpilogueISJ_SK_SK_NS1E_6thread17LinearCombinationISJ_Li1EffLNS1J_9ScaleType4KindE0ELNS_15FloatRoundStyleE2ESJ_EENS1_15EpilogueDefaultEEEEEvvEEEEvNT_6ParamsE,"aw",@nobits
	.sectionflags	@""
	.align	16
	.zero		1024


//--------------------- .nv.shared.reserved.0     --------------------------
	.section	.nv.shared.reserved.0,"aw",@nobits
	.weak		__nv_reservedSMEM_offset_0_alias
	.size		__nv_reservedSMEM_offset_0_alias, 0, 0
	.other		__nv_reservedSMEM_offset_0_alias,@"STO_CUDA_RESERVED_SHARED STV_DEFAULT"
__nv_reservedSMEM_offset_0_alias:
	.zero		0


//--------------------- .nv.global                --------------------------
	.section	.nv.global,"aw",@nobits
.nv.global:
	.type		_ZN40_INTERNAL_a3e7c227_4_k_cu_dbbbf3f9_272714cute1_E,@object
	.size		_ZN40_INTERNAL_a3e7c227_4_k_cu_dbbbf3f9_272714cute1_E,(_ZN40_INTERNAL_a3e7c227_4_k_cu_dbbbf3f9_272714cuda3std3__45__cpo6cbeginE - _ZN40_INTERNAL_a3e7c227_4_k_cu_dbbbf3f9_272714cute1_E)
_ZN40_INTERNAL_a3e7c227_4_k_cu_dbbbf3f9_272714cute1_E:
	.zero		1
	.type		_ZN40_INTERNAL_a3e7c227_4_k_cu_dbbbf3f9_272714cuda3std3__45__cpo6cbeginE,@object
	.size		_ZN40_INTERNAL_a3e7c227_4_k_cu_dbbbf3f9_272714cuda3std3__45__cpo6cbeginE,(_ZN40_INTERNAL_a3e7c227_4_k_cu_dbbbf3f9_272714cuda3std3__48in_placeE - _ZN40_INTERNAL_a3e7c227_4_k_cu_dbbbf3f9_272714cuda3std3__45__cpo6cbeginE)
_ZN40_INTERNAL_a3e7c227_4_k_cu_dbbbf3f9_272714cuda3std3__45__cpo6cbeginE:
	.zero		1
	.type		_ZN40_INTERNAL_a3e7c227_4_k_cu_dbbbf3f9_272714cuda3std3__48in_placeE,@object
	.size		_ZN40_INTERNAL_a3e7c227_4_k_cu_dbbbf3f9_272714cuda3std3__48in_placeE,(_ZN40_INTERNAL_a3e7c227_4_k_cu_dbbbf3f9_272714cuda3std6ranges3__45__cpo9iter_moveE - _ZN40_INTERNAL_a3e7c227_4_k_cu_dbbbf3f9_272714cuda3std3__48in_placeE)
_ZN40_INTERNAL_a3e7c227_4_k_cu_dbbbf3f9_272714cuda3std3__48in_placeE:
	.zero		1
	.type		_ZN40_INTERNAL_a3e7c227_4_k_cu_dbbbf3f9_272714cuda3std6ranges3__45__cpo9iter_moveE,@object
	.size		_ZN40_INTERNAL_a3e7c227_4_k_cu_dbbbf3f9_272714cuda3std6ranges3__45__cpo9iter_moveE,(_ZN40_INTERNAL_a3e7c227_4_k_cu_dbbbf3f9_272714cuda3std3__45__cpo5beginE - _ZN40_INTERNAL_a3e7c227_4_k_cu_dbbbf3f9_272714cuda3std6ranges3__45__cpo9iter_moveE)
_ZN40_INTERNAL_a3e7c227_4_k_cu_dbbbf3f9_272714cuda3std6ranges3__45__cpo9iter_moveE:
	.zero		1
	.type		_ZN40_INTERNAL_a3e7c227_4_k_cu_dbbbf3f9_272714cuda3std3__45__cpo5beginE,@object
	.size		_ZN40_INTERNAL_a3e7c227_4_k_cu_dbbbf3f9_272714cuda3std3__45__cpo5beginE,(_ZN40_INTERNAL_a3e7c227_4_k_cu_dbbbf3f9_272714cuda3std3__442_GLOBAL__N__a3e7c227_4_k_cu_dbbbf3f9_272716ignoreE - _ZN40_INTERNAL_a3e7c227_4_k_cu_dbbbf3f9_272714cuda3std3__45__cpo5beginE)
_ZN40_INTERNAL_a3e7c227_4_k_cu_dbbbf3f9_272714cuda3std3__45__cpo5beginE:
	.zero		1
	.type		_ZN40_INTERNAL_a3e7c227_4_k_cu_dbbbf3f9_272714cuda3std3__442_GLOBAL__N__a3e7c227_4_k_cu_dbbbf3f9_272716ignoreE,@object
	.size		_ZN40_INTERNAL_a3e7c227_4_k_cu_dbbbf3f9_272714cuda3std3__442_GLOBAL__N__a3e7c227_4_k_cu_dbbbf3f9_272716ignoreE,(_ZN40_INTERNAL_a3e7c227_4_k_cu_dbbbf3f9_272714cute7productE - _ZN40_INTERNAL_a3e7c227_4_k_cu_dbbbf3f9_272714cuda3std3__442_GLOBAL__N__a3e7c227_4_k_cu_dbbbf3f9_272716ignoreE)
_ZN40_INTERNAL_a3e7c227_4_k_cu_dbbbf3f9_272714cuda3std3__442_GLOBAL__N__a3e7c227_4_k_cu_dbbbf3f9_272716ignoreE:
	.zero		1
	.type		_ZN40_INTERNAL_a3e7c227_4_k_cu_dbbbf3f9_272714cute7productE,@object
	.size		_ZN40_INTERNAL_a3e7c227_4_k_cu_dbbbf3f9_272714cute7productE,(_ZN40_INTERNAL_a3e7c227_4_k_cu_dbbbf3f9_272714cuda3std3__45__cpo3endE - _ZN40_INTERNAL_a3e7c227_4_k_cu_dbbbf3f9_272714cute7productE)
_ZN40_INTERNAL_a3e7c227_4_k_cu_dbbbf3f9_272714cute7productE:
	.zero		1
	.type		_ZN40_INTERNAL_a3e7c227_4_k_cu_dbbbf3f9_272714cuda3std3__45__cpo3endE,@object
	.size		_ZN40_INTERNAL_a3e7c227_4_k_cu_dbbbf3f9_272714cuda3std3__45__cpo3endE,(_ZN40_INTERNAL_a3e7c227_4_k_cu_dbbbf3f9_272714cuda3std3__419piecewise_constructE - _ZN40_INTERNAL_a3e7c227_4_k_cu_dbbbf3f9_272714cuda3std3__45__cpo3endE)
_ZN40_INTERNAL_a3e7c227_4_k_cu_dbbbf3f9_272714cuda3std3__45__cpo3endE:
	.zero		1
	.type		_ZN40_INTERNAL_a3e7c227_4_k_cu_dbbbf3f9_272714cuda3std3__419piecewise_constructE,@object
	.size		_ZN40_INTERNAL_a3e7c227_4_k_cu_dbbbf3f9_272714cuda3std3__419piecewise_constructE,(_ZN40_INTERNAL_a3e7c227_4_k_cu_dbbbf3f9_272714cuda3std3__45__cpo4cendE - _ZN40_INTERNAL_a3e7c227_4_k_cu_dbbbf3f9_272714cuda3std3__419piecewise_constructE)
_ZN40_INTERNAL_a3e7c227_4_k_cu_dbbbf3f9_272714cuda3std3__419piecewise_constructE:
	.zero		1
	.type		_ZN40_INTERNAL_a3e7c227_4_k_cu_dbbbf3f9_272714cuda3std3__45__cpo4cendE,@object
	.size		_ZN40_INTERNAL_a3e7c227_4_k_cu_dbbbf3f9_272714cuda3std3__45__cpo4cendE,(_ZN40_INTERNAL_a3e7c227_4_k_cu_dbbbf3f9_272714cuda3std6ranges3__45__cpo4swapE - _ZN40_INTERNAL_a3e7c227_4_k_cu_dbbbf3f9_272714cuda3std3__45__cpo4cendE)
_ZN40_INTERNAL_a3e7c227_4_k_cu_dbbbf3f9_272714cuda3std3__45__cpo4cendE:
	.zero		1
	.type		_ZN40_INTERNAL_a3e7c227_4_k_cu_dbbbf3f9_272714cuda3std6ranges3__45__cpo4swapE,@object
	.size		_ZN40_INTERNAL_a3e7c227_4_k_cu_dbbbf3f9_272714cuda3std6ranges3__45__cpo4swapE,(.L_7 - _ZN40_INTERNAL_a3e7c227_4_k_cu_dbbbf3f9_272714cuda3std6ranges3__45__cpo4swapE)
_ZN40_INTERNAL_a3e7c227_4_k_cu_dbbbf3f9_272714cuda3std6ranges3__45__cpo4swapE:
	.zero		1
.L_7:


//--------------------- .nv.constant0._ZN7cutlass13device_kernelINS_4gemm6kernel13GemmUniversalIN4cute5tupleIJiiiiEEENS1_10collective13CollectiveMmaINS1_37MainloopSm90TmaGmmaWarpSpecializedFP8ILi7ENS5_IJNS4_1CILi2EEESB_NSA_ILi1EEEEEENS1_35KernelTmaWarpSpecializedCooperativeEEENS5_IJNSA_ILi256EEESG_NSA_ILi64EEEEEENS_12float_e5m2_tENS5_IJlSC_lEEESJ_SK_NS4_8TiledMMAINS4_8MMA_AtomIJNS4_4SM904GMMA31MMA_64x256x32_F32E5M2E5M2_SS_TNILNSO_7ScaleInE1ELSQ_1EEEEEENS4_6LayoutINS5_IJSB_SC_SC_EEENS5_IJSC_NSA_ILi0EEESV_EEEEENS5_IJNS4_10UnderscoreESY_SY_EEEEENS4_23SM90_TMA_LOAD_MULTICASTENS4_14ComposedLayoutINS4_7SwizzleILi2ELi4ELi3EEENS4_18smem_ptr_flag_bitsILi8EEENST_INS5_IJNSA_ILi8EEESH_EEENS5_IJSH_SC_EEEEEEEvNS4_8identityES11_S1B_vS1C_EENS_8epilogue10collective6detail29Sm90TmaWarpSpecializedAdapterINS1F_15DefaultEpilogueISJ_SK_SK_NS1E_6thread17LinearCombinationISJ_Li1EffLNS1J_9ScaleType4KindE0ELNS_15FloatRoundStyleE2ESJ_EENS1_15EpilogueDefaultEEEEEvvEEEEvNT_6ParamsE --------------------------
	.section	.nv.constant0._ZN7cutlass13device_kernelINS_4gemm6kernel13GemmUniversalIN4cute5tupleIJiiiiEEENS1_10collective13CollectiveMmaINS1_37MainloopSm90TmaGmmaWarpSpecializedFP8ILi7ENS5_IJNS4_1CILi2EEESB_NSA_ILi1EEEEEENS1_35KernelTmaWarpSpecializedCooperativeEEENS5_IJNSA_ILi256EEESG_NSA_ILi64EEEEEENS_12float_e5m2_tENS5_IJlSC_lEEESJ_SK_NS4_8TiledMMAINS4_8MMA_AtomIJNS4_4SM904GMMA31MMA_64x256x32_F32E5M2E5M2_SS_TNILNSO_7ScaleInE1ELSQ_1EEEEEENS4_6LayoutINS5_IJSB_SC_SC_EEENS5_IJSC_NSA_ILi0EEESV_EEEEENS5_IJNS4_10UnderscoreESY_SY_EEEEENS4_23SM90_TMA_LOAD_MULTICASTENS4_14ComposedLayoutINS4_7SwizzleILi2ELi4ELi3EEENS4_18smem_ptr_flag_bitsILi8EEENST_INS5_IJNSA_ILi8EEESH_EEENS5_IJSH_SC_EEEEEEEvNS4_8identityES11_S1B_vS1C_EENS_8epilogue10collective6detail29Sm90TmaWarpSpecializedAdapterINS1F_15DefaultEpilogueISJ_SK_SK_NS1E_6thread17LinearCombinationISJ_Li1EffLNS1J_9ScaleType4KindE0ELNS_15FloatRoundStyleE2ESJ_EENS1_15EpilogueDefaultEEEEEvvEEEEvNT_6ParamsE,"a",@progbits
	.sectionflags	@""
	.align	4
.nv.constant0._ZN7cutlass13device_kernelINS_4gemm6kernel13GemmUniversalIN4cute5tupleIJiiiiEEENS1_10collective13CollectiveMmaINS1_37MainloopSm90TmaGmmaWarpSpecializedFP8ILi7ENS5_IJNS4_1CILi2EEESB_NSA_ILi1EEEEEENS1_35KernelTmaWarpSpecializedCooperativeEEENS5_IJNSA_ILi256EEESG_NSA_ILi64EEEEEENS_12float_e5m2_tENS5_IJlSC_lEEESJ_SK_NS4_8TiledMMAINS4_8MMA_AtomIJNS4_4SM904GMMA31MMA_64x256x32_F32E5M2E5M2_SS_TNILNSO_7ScaleInE1ELSQ_1EEEEEENS4_6LayoutINS5_IJSB_SC_SC_EEENS5_IJSC_NSA_ILi0EEESV_EEEEENS5_IJNS4_10UnderscoreESY_SY_EEEEENS4_23SM90_TMA_LOAD_MULTICASTENS4_14ComposedLayoutINS4_7SwizzleILi2ELi4ELi3EEENS4_18smem_ptr_flag_bitsILi8EEENST_INS5_IJNSA_ILi8EEESH_EEENS5_IJSH_SC_EEEEEEEvNS4_8identityES11_S1B_vS1C_EENS_8epilogue10collective6detail29Sm90TmaWarpSpecializedAdapterINS1F_15DefaultEpilogueISJ_SK_SK_NS1E_6thread17LinearCombinationISJ_Li1EffLNS1J_9ScaleType4KindE0ELNS_15FloatRoundStyleE2ESJ_EENS1_15EpilogueDefaultEEEEEvvEEEEvNT_6ParamsE:
	.zero		1664


//--------------------- SYMBOLS --------------------------

	.type		.nv.reservedSmem.offset0,@object
	.size		.nv.reservedSmem.offset0,0x4
